//
// Generated by NVIDIA NVVM Compiler
//
// Compiler Build ID: CL-36424714
// Cuda compilation tools, release 13.0, V13.0.88
// Based on NVVM 20.0.0
//

.version 9.0
.target sm_100
.address_size 64

	// .globl	_Z36intersectAllPointsInBucketFullBucketPK6float2PKjS3_S3_S1_S3_jPj

.visible .entry _Z36intersectAllPointsInBucketFullBucketPK6float2PKjS3_S3_S1_S3_jPj(
	.param .u64 .ptr .align 1 _Z36intersectAllPointsInBucketFullBucketPK6float2PKjS3_S3_S1_S3_jPj_param_0,
	.param .u64 .ptr .align 1 _Z36intersectAllPointsInBucketFullBucketPK6float2PKjS3_S3_S1_S3_jPj_param_1,
	.param .u64 .ptr .align 1 _Z36intersectAllPointsInBucketFullBucketPK6float2PKjS3_S3_S1_S3_jPj_param_2,
	.param .u64 .ptr .align 1 _Z36intersectAllPointsInBucketFullBucketPK6float2PKjS3_S3_S1_S3_jPj_param_3,
	.param .u64 .ptr .align 1 _Z36intersectAllPointsInBucketFullBucketPK6float2PKjS3_S3_S1_S3_jPj_param_4,
	.param .u64 .ptr .align 1 _Z36intersectAllPointsInBucketFullBucketPK6float2PKjS3_S3_S1_S3_jPj_param_5,
	.param .u32 _Z36intersectAllPointsInBucketFullBucketPK6float2PKjS3_S3_S1_S3_jPj_param_6,
	.param .u64 .ptr .align 1 _Z36intersectAllPointsInBucketFullBucketPK6float2PKjS3_S3_S1_S3_jPj_param_7
)
{
	.reg .pred 	%p<58>;
	.reg .b32 	%r<84>;
	.reg .b32 	%f<94>;
	.reg .b64 	%rd<101>;

	ld.param.u64 	%rd34, [_Z36intersectAllPointsInBucketFullBucketPK6float2PKjS3_S3_S1_S3_jPj_param_0];
	ld.param.u64 	%rd28, [_Z36intersectAllPointsInBucketFullBucketPK6float2PKjS3_S3_S1_S3_jPj_param_1];
	ld.param.u64 	%rd29, [_Z36intersectAllPointsInBucketFullBucketPK6float2PKjS3_S3_S1_S3_jPj_param_2];
	ld.param.u64 	%rd30, [_Z36intersectAllPointsInBucketFullBucketPK6float2PKjS3_S3_S1_S3_jPj_param_3];
	ld.param.u64 	%rd31, [_Z36intersectAllPointsInBucketFullBucketPK6float2PKjS3_S3_S1_S3_jPj_param_4];
	ld.param.u64 	%rd32, [_Z36intersectAllPointsInBucketFullBucketPK6float2PKjS3_S3_S1_S3_jPj_param_5];
	ld.param.u32 	%r41, [_Z36intersectAllPointsInBucketFullBucketPK6float2PKjS3_S3_S1_S3_jPj_param_6];
	ld.param.u64 	%rd33, [_Z36intersectAllPointsInBucketFullBucketPK6float2PKjS3_S3_S1_S3_jPj_param_7];
	cvta.to.global.u64 	%rd1, %rd34;
	mov.u32 	%r42, %ctaid.x;
	mov.u32 	%r43, %ntid.x;
	mov.u32 	%r44, %tid.x;
	mad.lo.s32 	%r1, %r42, %r43, %r44;
	setp.ge.u32 	%p1, %r1, %r41;
	@%p1 bra 	$L__BB0_44;
	cvta.to.global.u64 	%rd35, %rd30;
	cvta.to.global.u64 	%rd36, %rd32;
	mul.wide.u32 	%rd37, %r1, 4;
	add.s64 	%rd38, %rd35, %rd37;
	ld.global.u32 	%r2, [%rd38];
	ld.global.u32 	%r45, [%rd38+4];
	sub.s32 	%r3, %r45, %r2;
	add.s64 	%rd39, %rd36, %rd37;
	ld.global.u32 	%r4, [%rd39];
	ld.global.u32 	%r46, [%rd39+4];
	sub.s32 	%r5, %r46, %r4;
	setp.eq.s32 	%p2, %r5, 0;
	@%p2 bra 	$L__BB0_44;
	cvta.to.global.u64 	%rd2, %rd28;
	cvt.u64.u32 	%rd3, %r2;
	cvta.to.global.u64 	%rd4, %rd33;
	cvta.to.global.u64 	%rd5, %rd29;
	cvta.to.global.u64 	%rd6, %rd31;
	mov.b32 	%r66, 0;
$L__BB0_3:
	setp.eq.s32 	%p3, %r3, 0;
	cvt.u64.u32 	%rd40, %r66;
	cvt.u64.u32 	%rd41, %r4;
	add.s64 	%rd42, %rd40, %rd41;
	shl.b64 	%rd43, %rd42, 3;
	add.s64 	%rd44, %rd6, %rd43;
	ld.global.v2.f32 	{%f1, %f2}, [%rd44];
	shl.b32 	%r48, %r66, 2;
	cvt.u64.u32 	%rd45, %r48;
	shl.b32 	%r49, %r4, 2;
	cvt.u64.u32 	%rd46, %r49;
	add.s64 	%rd47, %rd45, %rd46;
	shl.b64 	%rd48, %rd47, 2;
	add.s64 	%rd7, %rd4, %rd48;
	mov.b32 	%r50, -1;
	st.global.u32 	[%rd7], %r50;
	st.global.u32 	[%rd7+4], %r50;
	st.global.u32 	[%rd7+8], %r50;
	st.global.u32 	[%rd7+12], %r50;
	@%p3 bra 	$L__BB0_43;
	mov.b64 	%rd94, 0;
	mov.u64 	%rd95, %rd94;
$L__BB0_5:
	add.s64 	%rd50, %rd95, %rd3;
	shl.b64 	%rd51, %rd50, 2;
	add.s64 	%rd52, %rd5, %rd51;
	ld.global.u32 	%r7, [%rd52];
	mul.wide.u32 	%rd53, %r7, 4;
	add.s64 	%rd54, %rd2, %rd53;
	ld.global.u32 	%r8, [%rd54];
	add.s32 	%r51, %r7, 1;
	mul.wide.u32 	%rd55, %r51, 4;
	add.s64 	%rd56, %rd2, %rd55;
	ld.global.u32 	%r52, [%rd56];
	sub.s32 	%r53, %r52, %r8;
	cvt.u64.u32 	%rd10, %r53;
	setp.eq.s32 	%p4, %r53, 0;
	@%p4 bra 	$L__BB0_42;
	mul.wide.u32 	%rd58, %r8, 8;
	add.s64 	%rd11, %rd1, %rd58;
	cvt.u32.u64 	%r56, %rd10;
	and.b64  	%rd12, %rd10, 3;
	setp.lt.u32 	%p5, %r56, 4;
	mov.b32 	%r69, 0;
	mov.b64 	%rd99, 0;
	@%p5 bra 	$L__BB0_25;
	and.b64  	%rd99, %rd10, 4294967292;
	neg.s64 	%rd14, %rd99;
	add.s64 	%rd97, %rd10, -4;
	mul.wide.u32 	%rd60, %r8, 8;
	add.s64 	%rd61, %rd1, %rd60;
	add.s64 	%rd96, %rd61, 16;
	mov.b32 	%r69, 0;
	mov.b64 	%rd98, 2;
$L__BB0_8:
	ld.global.v2.f32 	{%f3, %f4}, [%rd96+-16];
	add.s64 	%rd62, %rd98, -1;
	setp.eq.s64 	%p6, %rd97, -3;
	selp.b64 	%rd63, 0, %rd62, %p6;
	shl.b64 	%rd64, %rd63, 3;
	add.s64 	%rd65, %rd11, %rd64;
	ld.global.v2.f32 	{%f5, %f6}, [%rd65];
	min.f32 	%f38, %f4, %f6;
	setp.ltu.f32 	%p7, %f2, %f38;
	max.f32 	%f39, %f4, %f6;
	setp.geu.f32 	%p8, %f2, %f39;
	or.pred  	%p9, %p7, %p8;
	@%p9 bra 	$L__BB0_12;
	sub.f32 	%f7, %f4, %f6;
	setp.eq.f32 	%p10, %f7, 0f00000000;
	mov.b32 	%r68, 0;
	@%p10 bra 	$L__BB0_11;
	sub.f32 	%f41, %f2, %f6;
	sub.f32 	%f42, %f3, %f5;
	mul.f32 	%f43, %f42, %f41;
	div.rn.f32 	%f44, %f43, %f7;
	add.f32 	%f45, %f5, %f44;
	setp.lt.f32 	%p11, %f1, %f45;
	selp.u32 	%r68, 1, 0, %p11;
$L__BB0_11:
	add.s32 	%r69, %r68, %r69;
$L__BB0_12:
	ld.global.v2.f32 	{%f8, %f9}, [%rd96+-8];
	setp.eq.s64 	%p12, %rd97, -2;
	selp.b64 	%rd66, 0, %rd98, %p12;
	shl.b64 	%rd67, %rd66, 3;
	add.s64 	%rd68, %rd11, %rd67;
	ld.global.v2.f32 	{%f10, %f11}, [%rd68];
	min.f32 	%f46, %f9, %f11;
	setp.ltu.f32 	%p13, %f2, %f46;
	max.f32 	%f47, %f9, %f11;
	setp.geu.f32 	%p14, %f2, %f47;
	or.pred  	%p15, %p13, %p14;
	@%p15 bra 	$L__BB0_16;
	sub.f32 	%f12, %f9, %f11;
	setp.eq.f32 	%p16, %f12, 0f00000000;
	mov.b32 	%r70, 0;
	@%p16 bra 	$L__BB0_15;
	sub.f32 	%f49, %f2, %f11;
	sub.f32 	%f50, %f8, %f10;
	mul.f32 	%f51, %f50, %f49;
	div.rn.f32 	%f52, %f51, %f12;
	add.f32 	%f53, %f10, %f52;
	setp.lt.f32 	%p17, %f1, %f53;
	selp.u32 	%r70, 1, 0, %p17;
$L__BB0_15:
	add.s32 	%r69, %r70, %r69;
$L__BB0_16:
	ld.global.v2.f32 	{%f13, %f14}, [%rd96];
	add.s64 	%rd69, %rd98, 1;
	setp.eq.s64 	%p18, %rd97, -1;
	selp.b64 	%rd70, 0, %rd69, %p18;
	shl.b64 	%rd71, %rd70, 3;
	add.s64 	%rd72, %rd11, %rd71;
	ld.global.v2.f32 	{%f15, %f16}, [%rd72];
	min.f32 	%f54, %f14, %f16;
	setp.ltu.f32 	%p19, %f2, %f54;
	max.f32 	%f55, %f14, %f16;
	setp.geu.f32 	%p20, %f2, %f55;
	or.pred  	%p21, %p19, %p20;
	@%p21 bra 	$L__BB0_20;
	sub.f32 	%f17, %f14, %f16;
	setp.eq.f32 	%p22, %f17, 0f00000000;
	mov.b32 	%r72, 0;
	@%p22 bra 	$L__BB0_19;
	sub.f32 	%f57, %f2, %f16;
	sub.f32 	%f58, %f13, %f15;
	mul.f32 	%f59, %f58, %f57;
	div.rn.f32 	%f60, %f59, %f17;
	add.f32 	%f61, %f15, %f60;
	setp.lt.f32 	%p23, %f1, %f61;
	selp.u32 	%r72, 1, 0, %p23;
$L__BB0_19:
	add.s32 	%r69, %r72, %r69;
$L__BB0_20:
	ld.global.v2.f32 	{%f18, %f19}, [%rd96+8];
	add.s64 	%rd73, %rd98, 2;
	setp.eq.s64 	%p24, %rd97, 0;
	selp.b64 	%rd74, 0, %rd73, %p24;
	shl.b64 	%rd75, %rd74, 3;
	add.s64 	%rd76, %rd11, %rd75;
	ld.global.v2.f32 	{%f20, %f21}, [%rd76];
	min.f32 	%f62, %f19, %f21;
	setp.ltu.f32 	%p25, %f2, %f62;
	max.f32 	%f63, %f19, %f21;
	setp.geu.f32 	%p26, %f2, %f63;
	or.pred  	%p27, %p25, %p26;
	@%p27 bra 	$L__BB0_24;
	sub.f32 	%f22, %f19, %f21;
	setp.eq.f32 	%p28, %f22, 0f00000000;
	mov.b32 	%r74, 0;
	@%p28 bra 	$L__BB0_23;
	sub.f32 	%f65, %f2, %f21;
	sub.f32 	%f66, %f18, %f20;
	mul.f32 	%f67, %f66, %f65;
	div.rn.f32 	%f68, %f67, %f22;
	add.f32 	%f69, %f20, %f68;
	setp.lt.f32 	%p29, %f1, %f69;
	selp.u32 	%r74, 1, 0, %p29;
$L__BB0_23:
	add.s32 	%r69, %r74, %r69;
$L__BB0_24:
	add.s64 	%rd98, %rd98, 4;
	add.s64 	%rd77, %rd14, %rd98;
	add.s64 	%rd97, %rd97, -4;
	add.s64 	%rd96, %rd96, 32;
	setp.ne.s64 	%p30, %rd77, 2;
	@%p30 bra 	$L__BB0_8;
$L__BB0_25:
	setp.eq.s64 	%p31, %rd12, 0;
	@%p31 bra 	$L__BB0_40;
	shl.b64 	%rd78, %rd99, 3;
	add.s64 	%rd24, %rd11, %rd78;
	ld.global.v2.f32 	{%f23, %f24}, [%rd24];
	add.s64 	%rd79, %rd99, 1;
	setp.eq.s64 	%p32, %rd79, %rd10;
	selp.b64 	%rd80, 0, %rd79, %p32;
	shl.b64 	%rd81, %rd80, 3;
	add.s64 	%rd82, %rd11, %rd81;
	ld.global.v2.f32 	{%f25, %f26}, [%rd82];
	min.f32 	%f70, %f24, %f26;
	setp.ltu.f32 	%p33, %f2, %f70;
	max.f32 	%f71, %f24, %f26;
	setp.geu.f32 	%p34, %f2, %f71;
	or.pred  	%p35, %p33, %p34;
	@%p35 bra 	$L__BB0_30;
	sub.f32 	%f27, %f24, %f26;
	setp.eq.f32 	%p36, %f27, 0f00000000;
	mov.b32 	%r78, 0;
	@%p36 bra 	$L__BB0_29;
	sub.f32 	%f73, %f2, %f26;
	sub.f32 	%f74, %f23, %f25;
	mul.f32 	%f75, %f74, %f73;
	div.rn.f32 	%f76, %f75, %f27;
	add.f32 	%f77, %f25, %f76;
	setp.lt.f32 	%p37, %f1, %f77;
	selp.u32 	%r78, 1, 0, %p37;
$L__BB0_29:
	add.s32 	%r69, %r78, %r69;
$L__BB0_30:
	setp.eq.s64 	%p38, %rd12, 1;
	@%p38 bra 	$L__BB0_40;
	ld.global.v2.f32 	{%f28, %f29}, [%rd24+8];
	add.s64 	%rd83, %rd99, 2;
	setp.eq.s64 	%p39, %rd83, %rd10;
	selp.b64 	%rd84, 0, %rd83, %p39;
	shl.b64 	%rd85, %rd84, 3;
	add.s64 	%rd86, %rd11, %rd85;
	ld.global.v2.f32 	{%f30, %f31}, [%rd86];
	min.f32 	%f78, %f29, %f31;
	setp.ltu.f32 	%p40, %f2, %f78;
	max.f32 	%f79, %f29, %f31;
	setp.geu.f32 	%p41, %f2, %f79;
	or.pred  	%p42, %p40, %p41;
	@%p42 bra 	$L__BB0_35;
	sub.f32 	%f32, %f29, %f31;
	setp.eq.f32 	%p43, %f32, 0f00000000;
	mov.b32 	%r80, 0;
	@%p43 bra 	$L__BB0_34;
	sub.f32 	%f81, %f2, %f31;
	sub.f32 	%f82, %f28, %f30;
	mul.f32 	%f83, %f82, %f81;
	div.rn.f32 	%f84, %f83, %f32;
	add.f32 	%f85, %f30, %f84;
	setp.lt.f32 	%p44, %f1, %f85;
	selp.u32 	%r80, 1, 0, %p44;
$L__BB0_34:
	add.s32 	%r69, %r80, %r69;
$L__BB0_35:
	setp.eq.s64 	%p45, %rd12, 2;
	@%p45 bra 	$L__BB0_40;
	ld.global.v2.f32 	{%f33, %f34}, [%rd24+16];
	add.s64 	%rd87, %rd99, 3;
	setp.eq.s64 	%p46, %rd87, %rd10;
	selp.b64 	%rd88, 0, %rd87, %p46;
	shl.b64 	%rd89, %rd88, 3;
	add.s64 	%rd90, %rd11, %rd89;
	ld.global.v2.f32 	{%f35, %f36}, [%rd90];
	min.f32 	%f86, %f34, %f36;
	setp.ltu.f32 	%p47, %f2, %f86;
	max.f32 	%f87, %f34, %f36;
	setp.geu.f32 	%p48, %f2, %f87;
	or.pred  	%p49, %p47, %p48;
	@%p49 bra 	$L__BB0_40;
	sub.f32 	%f37, %f34, %f36;
	setp.eq.f32 	%p50, %f37, 0f00000000;
	mov.b32 	%r82, 0;
	@%p50 bra 	$L__BB0_39;
	sub.f32 	%f89, %f2, %f36;
	sub.f32 	%f90, %f33, %f35;
	mul.f32 	%f91, %f90, %f89;
	div.rn.f32 	%f92, %f91, %f37;
	add.f32 	%f93, %f35, %f92;
	setp.lt.f32 	%p51, %f1, %f93;
	selp.u32 	%r82, 1, 0, %p51;
$L__BB0_39:
	add.s32 	%r69, %r82, %r69;
$L__BB0_40:
	and.b32  	%r65, %r69, 1;
	setp.eq.b32 	%p52, %r65, 1;
	not.pred 	%p53, %p52;
	@%p53 bra 	$L__BB0_42;
	add.s64 	%rd25, %rd94, 1;
	shl.b64 	%rd91, %rd94, 2;
	add.s64 	%rd92, %rd7, %rd91;
	st.global.u32 	[%rd92], %r7;
	mov.u64 	%rd94, %rd25;
$L__BB0_42:
	add.s64 	%rd95, %rd95, 1;
	cvt.u64.u32 	%rd93, %r3;
	setp.lt.u64 	%p54, %rd95, %rd93;
	setp.lt.u64 	%p55, %rd94, 4;
	and.pred  	%p56, %p54, %p55;
	@%p56 bra 	$L__BB0_5;
$L__BB0_43:
	add.s32 	%r66, %r66, 1;
	setp.ne.s32 	%p57, %r66, %r5;
	@%p57 bra 	$L__BB0_3;
$L__BB0_44:
	ret;

}
	// .globl	_Z26intersectAllPointsInBucketPK6float2PKjS3_S3_S1_S3_jjPj
.visible .entry _Z26intersectAllPointsInBucketPK6float2PKjS3_S3_S1_S3_jjPj(
	.param .u64 .ptr .align 1 _Z26intersectAllPointsInBucketPK6float2PKjS3_S3_S1_S3_jjPj_param_0,
	.param .u64 .ptr .align 1 _Z26intersectAllPointsInBucketPK6float2PKjS3_S3_S1_S3_jjPj_param_1,
	.param .u64 .ptr .align 1 _Z26intersectAllPointsInBucketPK6float2PKjS3_S3_S1_S3_jjPj_param_2,
	.param .u64 .ptr .align 1 _Z26intersectAllPointsInBucketPK6float2PKjS3_S3_S1_S3_jjPj_param_3,
	.param .u64 .ptr .align 1 _Z26intersectAllPointsInBucketPK6float2PKjS3_S3_S1_S3_jjPj_param_4,
	.param .u64 .ptr .align 1 _Z26intersectAllPointsInBucketPK6float2PKjS3_S3_S1_S3_jjPj_param_5,
	.param .u32 _Z26intersectAllPointsInBucketPK6float2PKjS3_S3_S1_S3_jjPj_param_6,
	.param .u32 _Z26intersectAllPointsInBucketPK6float2PKjS3_S3_S1_S3_jjPj_param_7,
	.param .u64 .ptr .align 1 _Z26intersectAllPointsInBucketPK6float2PKjS3_S3_S1_S3_jjPj_param_8
)
{
	.reg .pred 	%p<57>;
	.reg .b32 	%r<78>;
	.reg .b32 	%f<94>;
	.reg .b64 	%rd<97>;

	ld.param.u64 	%rd32, [_Z26intersectAllPointsInBucketPK6float2PKjS3_S3_S1_S3_jjPj_param_0];
	ld.param.u64 	%rd26, [_Z26intersectAllPointsInBucketPK6float2PKjS3_S3_S1_S3_jjPj_param_1];
	ld.param.u64 	%rd27, [_Z26intersectAllPointsInBucketPK6float2PKjS3_S3_S1_S3_jjPj_param_2];
	ld.param.u64 	%rd28, [_Z26intersectAllPointsInBucketPK6float2PKjS3_S3_S1_S3_jjPj_param_3];
	ld.param.u64 	%rd29, [_Z26intersectAllPointsInBucketPK6float2PKjS3_S3_S1_S3_jjPj_param_4];
	ld.param.u64 	%rd30, [_Z26intersectAllPointsInBucketPK6float2PKjS3_S3_S1_S3_jjPj_param_5];
	ld.param.u32 	%r39, [_Z26intersectAllPointsInBucketPK6float2PKjS3_S3_S1_S3_jjPj_param_6];
	ld.param.u32 	%r38, [_Z26intersectAllPointsInBucketPK6float2PKjS3_S3_S1_S3_jjPj_param_7];
	ld.param.u64 	%rd31, [_Z26intersectAllPointsInBucketPK6float2PKjS3_S3_S1_S3_jjPj_param_8];
	cvta.to.global.u64 	%rd1, %rd32;
	mov.u32 	%r40, %ctaid.x;
	mov.u32 	%r41, %ntid.x;
	mov.u32 	%r42, %tid.x;
	mad.lo.s32 	%r1, %r40, %r41, %r42;
	setp.ge.u32 	%p1, %r1, %r39;
	@%p1 bra 	$L__BB1_42;
	cvta.to.global.u64 	%rd33, %rd30;
	mul.wide.u32 	%rd34, %r1, 4;
	add.s64 	%rd35, %rd33, %rd34;
	ld.global.u32 	%r2, [%rd35];
	setp.ge.u32 	%p2, %r2, %r38;
	@%p2 bra 	$L__BB1_42;
	cvta.to.global.u64 	%rd36, %rd28;
	mul.wide.u32 	%rd37, %r2, 4;
	add.s64 	%rd38, %rd36, %rd37;
	ld.global.u32 	%r3, [%rd38];
	ld.global.u32 	%r43, [%rd38+4];
	sub.s32 	%r4, %r43, %r3;
	shl.b32 	%r44, %r1, 2;
	cvta.to.global.u64 	%rd39, %rd31;
	mul.wide.u32 	%rd40, %r44, 4;
	add.s64 	%rd2, %rd39, %rd40;
	cvta.to.global.u64 	%rd41, %rd29;
	mul.wide.u32 	%rd42, %r1, 8;
	add.s64 	%rd43, %rd41, %rd42;
	ld.global.v2.f32 	{%f1, %f2}, [%rd43];
	mov.b32 	%r45, -1;
	st.global.u32 	[%rd2], %r45;
	st.global.u32 	[%rd2+4], %r45;
	st.global.u32 	[%rd2+8], %r45;
	st.global.u32 	[%rd2+12], %r45;
	setp.eq.s32 	%p3, %r4, 0;
	@%p3 bra 	$L__BB1_42;
	cvta.to.global.u64 	%rd3, %rd26;
	cvta.to.global.u64 	%rd4, %rd27;
	cvt.u64.u32 	%rd5, %r4;
	mov.b64 	%rd90, 0;
	mov.u64 	%rd91, %rd90;
$L__BB1_4:
	cvt.u64.u32 	%rd45, %r3;
	add.s64 	%rd46, %rd91, %rd45;
	shl.b64 	%rd47, %rd46, 2;
	add.s64 	%rd48, %rd4, %rd47;
	ld.global.u32 	%r5, [%rd48];
	mul.wide.u32 	%rd49, %r5, 4;
	add.s64 	%rd50, %rd3, %rd49;
	ld.global.u32 	%r6, [%rd50];
	add.s32 	%r46, %r5, 1;
	mul.wide.u32 	%rd51, %r46, 4;
	add.s64 	%rd52, %rd3, %rd51;
	ld.global.u32 	%r47, [%rd52];
	sub.s32 	%r48, %r47, %r6;
	cvt.u64.u32 	%rd8, %r48;
	setp.eq.s32 	%p4, %r48, 0;
	@%p4 bra 	$L__BB1_41;
	mul.wide.u32 	%rd54, %r6, 8;
	add.s64 	%rd9, %rd1, %rd54;
	cvt.u32.u64 	%r51, %rd8;
	and.b64  	%rd10, %rd8, 3;
	setp.lt.u32 	%p5, %r51, 4;
	mov.b32 	%r63, 0;
	mov.b64 	%rd95, 0;
	@%p5 bra 	$L__BB1_24;
	and.b64  	%rd56, %rd8, 4294967292;
	neg.s64 	%rd11, %rd56;
	add.s64 	%rd93, %rd8, -4;
	mul.wide.u32 	%rd57, %r6, 8;
	add.s64 	%rd58, %rd1, %rd57;
	add.s64 	%rd92, %rd58, 16;
	mov.b32 	%r63, 0;
	mov.b64 	%rd94, 2;
$L__BB1_7:
	ld.global.v2.f32 	{%f3, %f4}, [%rd92+-16];
	add.s64 	%rd59, %rd94, -1;
	setp.eq.s64 	%p6, %rd93, -3;
	selp.b64 	%rd60, 0, %rd59, %p6;
	shl.b64 	%rd61, %rd60, 3;
	add.s64 	%rd62, %rd9, %rd61;
	ld.global.v2.f32 	{%f5, %f6}, [%rd62];
	min.f32 	%f38, %f4, %f6;
	setp.ltu.f32 	%p7, %f2, %f38;
	max.f32 	%f39, %f4, %f6;
	setp.geu.f32 	%p8, %f2, %f39;
	or.pred  	%p9, %p7, %p8;
	@%p9 bra 	$L__BB1_11;
	sub.f32 	%f7, %f4, %f6;
	setp.eq.f32 	%p10, %f7, 0f00000000;
	mov.b32 	%r62, 0;
	@%p10 bra 	$L__BB1_10;
	sub.f32 	%f41, %f2, %f6;
	sub.f32 	%f42, %f3, %f5;
	mul.f32 	%f43, %f42, %f41;
	div.rn.f32 	%f44, %f43, %f7;
	add.f32 	%f45, %f5, %f44;
	setp.lt.f32 	%p11, %f1, %f45;
	selp.u32 	%r62, 1, 0, %p11;
$L__BB1_10:
	add.s32 	%r63, %r62, %r63;
$L__BB1_11:
	ld.global.v2.f32 	{%f8, %f9}, [%rd92+-8];
	setp.eq.s64 	%p12, %rd93, -2;
	selp.b64 	%rd63, 0, %rd94, %p12;
	shl.b64 	%rd64, %rd63, 3;
	add.s64 	%rd65, %rd9, %rd64;
	ld.global.v2.f32 	{%f10, %f11}, [%rd65];
	min.f32 	%f46, %f9, %f11;
	setp.ltu.f32 	%p13, %f2, %f46;
	max.f32 	%f47, %f9, %f11;
	setp.geu.f32 	%p14, %f2, %f47;
	or.pred  	%p15, %p13, %p14;
	@%p15 bra 	$L__BB1_15;
	sub.f32 	%f12, %f9, %f11;
	setp.eq.f32 	%p16, %f12, 0f00000000;
	mov.b32 	%r64, 0;
	@%p16 bra 	$L__BB1_14;
	sub.f32 	%f49, %f2, %f11;
	sub.f32 	%f50, %f8, %f10;
	mul.f32 	%f51, %f50, %f49;
	div.rn.f32 	%f52, %f51, %f12;
	add.f32 	%f53, %f10, %f52;
	setp.lt.f32 	%p17, %f1, %f53;
	selp.u32 	%r64, 1, 0, %p17;
$L__BB1_14:
	add.s32 	%r63, %r64, %r63;
$L__BB1_15:
	ld.global.v2.f32 	{%f13, %f14}, [%rd92];
	add.s64 	%rd66, %rd94, 1;
	setp.eq.s64 	%p18, %rd93, -1;
	selp.b64 	%rd67, 0, %rd66, %p18;
	shl.b64 	%rd68, %rd67, 3;
	add.s64 	%rd69, %rd9, %rd68;
	ld.global.v2.f32 	{%f15, %f16}, [%rd69];
	min.f32 	%f54, %f14, %f16;
	setp.ltu.f32 	%p19, %f2, %f54;
	max.f32 	%f55, %f14, %f16;
	setp.geu.f32 	%p20, %f2, %f55;
	or.pred  	%p21, %p19, %p20;
	@%p21 bra 	$L__BB1_19;
	sub.f32 	%f17, %f14, %f16;
	setp.eq.f32 	%p22, %f17, 0f00000000;
	mov.b32 	%r66, 0;
	@%p22 bra 	$L__BB1_18;
	sub.f32 	%f57, %f2, %f16;
	sub.f32 	%f58, %f13, %f15;
	mul.f32 	%f59, %f58, %f57;
	div.rn.f32 	%f60, %f59, %f17;
	add.f32 	%f61, %f15, %f60;
	setp.lt.f32 	%p23, %f1, %f61;
	selp.u32 	%r66, 1, 0, %p23;
$L__BB1_18:
	add.s32 	%r63, %r66, %r63;
$L__BB1_19:
	ld.global.v2.f32 	{%f18, %f19}, [%rd92+8];
	add.s64 	%rd70, %rd94, 2;
	setp.eq.s64 	%p24, %rd93, 0;
	selp.b64 	%rd71, 0, %rd70, %p24;
	shl.b64 	%rd72, %rd71, 3;
	add.s64 	%rd73, %rd9, %rd72;
	ld.global.v2.f32 	{%f20, %f21}, [%rd73];
	min.f32 	%f62, %f19, %f21;
	setp.ltu.f32 	%p25, %f2, %f62;
	max.f32 	%f63, %f19, %f21;
	setp.geu.f32 	%p26, %f2, %f63;
	or.pred  	%p27, %p25, %p26;
	@%p27 bra 	$L__BB1_23;
	sub.f32 	%f22, %f19, %f21;
	setp.eq.f32 	%p28, %f22, 0f00000000;
	mov.b32 	%r68, 0;
	@%p28 bra 	$L__BB1_22;
	sub.f32 	%f65, %f2, %f21;
	sub.f32 	%f66, %f18, %f20;
	mul.f32 	%f67, %f66, %f65;
	div.rn.f32 	%f68, %f67, %f22;
	add.f32 	%f69, %f20, %f68;
	setp.lt.f32 	%p29, %f1, %f69;
	selp.u32 	%r68, 1, 0, %p29;
$L__BB1_22:
	add.s32 	%r63, %r68, %r63;
$L__BB1_23:
	and.b64  	%rd95, %rd8, 4294967292;
	add.s64 	%rd94, %rd94, 4;
	add.s64 	%rd74, %rd11, %rd94;
	add.s64 	%rd93, %rd93, -4;
	add.s64 	%rd92, %rd92, 32;
	setp.ne.s64 	%p30, %rd74, 2;
	@%p30 bra 	$L__BB1_7;
$L__BB1_24:
	setp.eq.s64 	%p31, %rd10, 0;
	@%p31 bra 	$L__BB1_39;
	shl.b64 	%rd75, %rd95, 3;
	add.s64 	%rd22, %rd9, %rd75;
	ld.global.v2.f32 	{%f23, %f24}, [%rd22];
	add.s64 	%rd76, %rd95, 1;
	setp.eq.s64 	%p32, %rd76, %rd8;
	selp.b64 	%rd77, 0, %rd76, %p32;
	shl.b64 	%rd78, %rd77, 3;
	add.s64 	%rd79, %rd9, %rd78;
	ld.global.v2.f32 	{%f25, %f26}, [%rd79];
	min.f32 	%f70, %f24, %f26;
	setp.ltu.f32 	%p33, %f2, %f70;
	max.f32 	%f71, %f24, %f26;
	setp.geu.f32 	%p34, %f2, %f71;
	or.pred  	%p35, %p33, %p34;
	@%p35 bra 	$L__BB1_29;
	sub.f32 	%f27, %f24, %f26;
	setp.eq.f32 	%p36, %f27, 0f00000000;
	mov.b32 	%r72, 0;
	@%p36 bra 	$L__BB1_28;
	sub.f32 	%f73, %f2, %f26;
	sub.f32 	%f74, %f23, %f25;
	mul.f32 	%f75, %f74, %f73;
	div.rn.f32 	%f76, %f75, %f27;
	add.f32 	%f77, %f25, %f76;
	setp.lt.f32 	%p37, %f1, %f77;
	selp.u32 	%r72, 1, 0, %p37;
$L__BB1_28:
	add.s32 	%r63, %r72, %r63;
$L__BB1_29:
	setp.eq.s64 	%p38, %rd10, 1;
	@%p38 bra 	$L__BB1_39;
	ld.global.v2.f32 	{%f28, %f29}, [%rd22+8];
	add.s64 	%rd80, %rd95, 2;
	setp.eq.s64 	%p39, %rd80, %rd8;
	selp.b64 	%rd81, 0, %rd80, %p39;
	shl.b64 	%rd82, %rd81, 3;
	add.s64 	%rd83, %rd9, %rd82;
	ld.global.v2.f32 	{%f30, %f31}, [%rd83];
	min.f32 	%f78, %f29, %f31;
	setp.ltu.f32 	%p40, %f2, %f78;
	max.f32 	%f79, %f29, %f31;
	setp.geu.f32 	%p41, %f2, %f79;
	or.pred  	%p42, %p40, %p41;
	@%p42 bra 	$L__BB1_34;
	sub.f32 	%f32, %f29, %f31;
	setp.eq.f32 	%p43, %f32, 0f00000000;
	mov.b32 	%r74, 0;
	@%p43 bra 	$L__BB1_33;
	sub.f32 	%f81, %f2, %f31;
	sub.f32 	%f82, %f28, %f30;
	mul.f32 	%f83, %f82, %f81;
	div.rn.f32 	%f84, %f83, %f32;
	add.f32 	%f85, %f30, %f84;
	setp.lt.f32 	%p44, %f1, %f85;
	selp.u32 	%r74, 1, 0, %p44;
$L__BB1_33:
	add.s32 	%r63, %r74, %r63;
$L__BB1_34:
	setp.eq.s64 	%p45, %rd10, 2;
	@%p45 bra 	$L__BB1_39;
	ld.global.v2.f32 	{%f33, %f34}, [%rd22+16];
	add.s64 	%rd84, %rd95, 3;
	setp.eq.s64 	%p46, %rd84, %rd8;
	selp.b64 	%rd85, 0, %rd84, %p46;
	shl.b64 	%rd86, %rd85, 3;
	add.s64 	%rd87, %rd9, %rd86;
	ld.global.v2.f32 	{%f35, %f36}, [%rd87];
	min.f32 	%f86, %f34, %f36;
	setp.ltu.f32 	%p47, %f2, %f86;
	max.f32 	%f87, %f34, %f36;
	setp.geu.f32 	%p48, %f2, %f87;
	or.pred  	%p49, %p47, %p48;
	@%p49 bra 	$L__BB1_39;
	sub.f32 	%f37, %f34, %f36;
	setp.eq.f32 	%p50, %f37, 0f00000000;
	mov.b32 	%r76, 0;
	@%p50 bra 	$L__BB1_38;
	sub.f32 	%f89, %f2, %f36;
	sub.f32 	%f90, %f33, %f35;
	mul.f32 	%f91, %f90, %f89;
	div.rn.f32 	%f92, %f91, %f37;
	add.f32 	%f93, %f35, %f92;
	setp.lt.f32 	%p51, %f1, %f93;
	selp.u32 	%r76, 1, 0, %p51;
$L__BB1_38:
	add.s32 	%r63, %r76, %r63;
$L__BB1_39:
	and.b32  	%r60, %r63, 1;
	setp.eq.b32 	%p52, %r60, 1;
	not.pred 	%p53, %p52;
	@%p53 bra 	$L__BB1_41;
	add.s64 	%rd23, %rd90, 1;
	shl.b64 	%rd88, %rd90, 2;
	add.s64 	%rd89, %rd2, %rd88;
	st.global.u32 	[%rd89], %r5;
	mov.u64 	%rd90, %rd23;
$L__BB1_41:
	add.s64 	%rd91, %rd91, 1;
	setp.lt.u64 	%p54, %rd91, %rd5;
	setp.lt.u64 	%p55, %rd90, 4;
	and.pred  	%p56, %p54, %p55;
	@%p56 bra 	$L__BB1_4;
$L__BB1_42:
	ret;

}
	// .globl	_Z31intersectAllPointsInBucketNoDivPK6float2PKjS3_S3_S1_S3_jjPj
.visible .entry _Z31intersectAllPointsInBucketNoDivPK6float2PKjS3_S3_S1_S3_jjPj(
	.param .u64 .ptr .align 1 _Z31intersectAllPointsInBucketNoDivPK6float2PKjS3_S3_S1_S3_jjPj_param_0,
	.param .u64 .ptr .align 1 _Z31intersectAllPointsInBucketNoDivPK6float2PKjS3_S3_S1_S3_jjPj_param_1,
	.param .u64 .ptr .align 1 _Z31intersectAllPointsInBucketNoDivPK6float2PKjS3_S3_S1_S3_jjPj_param_2,
	.param .u64 .ptr .align 1 _Z31intersectAllPointsInBucketNoDivPK6float2PKjS3_S3_S1_S3_jjPj_param_3,
	.param .u64 .ptr .align 1 _Z31intersectAllPointsInBucketNoDivPK6float2PKjS3_S3_S1_S3_jjPj_param_4,
	.param .u64 .ptr .align 1 _Z31intersectAllPointsInBucketNoDivPK6float2PKjS3_S3_S1_S3_jjPj_param_5,
	.param .u32 _Z31intersectAllPointsInBucketNoDivPK6float2PKjS3_S3_S1_S3_jjPj_param_6,
	.param .u32 _Z31intersectAllPointsInBucketNoDivPK6float2PKjS3_S3_S1_S3_jjPj_param_7,
	.param .u64 .ptr .align 1 _Z31intersectAllPointsInBucketNoDivPK6float2PKjS3_S3_S1_S3_jjPj_param_8
)
{
	.reg .pred 	%p<64>;
	.reg .b32 	%r<78>;
	.reg .b32 	%f<129>;
	.reg .b64 	%rd<97>;

	ld.param.u64 	%rd32, [_Z31intersectAllPointsInBucketNoDivPK6float2PKjS3_S3_S1_S3_jjPj_param_0];
	ld.param.u64 	%rd26, [_Z31intersectAllPointsInBucketNoDivPK6float2PKjS3_S3_S1_S3_jjPj_param_1];
	ld.param.u64 	%rd27, [_Z31intersectAllPointsInBucketNoDivPK6float2PKjS3_S3_S1_S3_jjPj_param_2];
	ld.param.u64 	%rd28, [_Z31intersectAllPointsInBucketNoDivPK6float2PKjS3_S3_S1_S3_jjPj_param_3];
	ld.param.u64 	%rd29, [_Z31intersectAllPointsInBucketNoDivPK6float2PKjS3_S3_S1_S3_jjPj_param_4];
	ld.param.u64 	%rd30, [_Z31intersectAllPointsInBucketNoDivPK6float2PKjS3_S3_S1_S3_jjPj_param_5];
	ld.param.u32 	%r39, [_Z31intersectAllPointsInBucketNoDivPK6float2PKjS3_S3_S1_S3_jjPj_param_6];
	ld.param.u32 	%r38, [_Z31intersectAllPointsInBucketNoDivPK6float2PKjS3_S3_S1_S3_jjPj_param_7];
	ld.param.u64 	%rd31, [_Z31intersectAllPointsInBucketNoDivPK6float2PKjS3_S3_S1_S3_jjPj_param_8];
	cvta.to.global.u64 	%rd1, %rd32;
	mov.u32 	%r40, %ctaid.x;
	mov.u32 	%r41, %ntid.x;
	mov.u32 	%r42, %tid.x;
	mad.lo.s32 	%r1, %r40, %r41, %r42;
	setp.ge.u32 	%p1, %r1, %r39;
	@%p1 bra 	$L__BB2_56;
	cvta.to.global.u64 	%rd33, %rd30;
	mul.wide.u32 	%rd34, %r1, 4;
	add.s64 	%rd35, %rd33, %rd34;
	ld.global.u32 	%r2, [%rd35];
	setp.ge.u32 	%p2, %r2, %r38;
	@%p2 bra 	$L__BB2_56;
	cvta.to.global.u64 	%rd36, %rd28;
	mul.wide.u32 	%rd37, %r2, 4;
	add.s64 	%rd38, %rd36, %rd37;
	ld.global.u32 	%r3, [%rd38];
	ld.global.u32 	%r43, [%rd38+4];
	sub.s32 	%r4, %r43, %r3;
	shl.b32 	%r44, %r1, 2;
	cvta.to.global.u64 	%rd39, %rd31;
	mul.wide.u32 	%rd40, %r44, 4;
	add.s64 	%rd2, %rd39, %rd40;
	cvta.to.global.u64 	%rd41, %rd29;
	mul.wide.u32 	%rd42, %r1, 8;
	add.s64 	%rd43, %rd41, %rd42;
	ld.global.v2.f32 	{%f1, %f2}, [%rd43];
	mov.b32 	%r45, -1;
	st.global.u32 	[%rd2], %r45;
	st.global.u32 	[%rd2+4], %r45;
	st.global.u32 	[%rd2+8], %r45;
	st.global.u32 	[%rd2+12], %r45;
	setp.eq.s32 	%p3, %r4, 0;
	@%p3 bra 	$L__BB2_56;
	cvta.to.global.u64 	%rd3, %rd26;
	cvta.to.global.u64 	%rd4, %rd27;
	cvt.u64.u32 	%rd5, %r4;
	mov.b64 	%rd90, 0;
	mov.u64 	%rd91, %rd90;
$L__BB2_4:
	cvt.u64.u32 	%rd45, %r3;
	add.s64 	%rd46, %rd91, %rd45;
	shl.b64 	%rd47, %rd46, 2;
	add.s64 	%rd48, %rd4, %rd47;
	ld.global.u32 	%r5, [%rd48];
	mul.wide.u32 	%rd49, %r5, 4;
	add.s64 	%rd50, %rd3, %rd49;
	ld.global.u32 	%r6, [%rd50];
	add.s32 	%r46, %r5, 1;
	mul.wide.u32 	%rd51, %r46, 4;
	add.s64 	%rd52, %rd3, %rd51;
	ld.global.u32 	%r47, [%rd52];
	sub.s32 	%r48, %r47, %r6;
	cvt.u64.u32 	%rd8, %r48;
	setp.eq.s32 	%p4, %r48, 0;
	@%p4 bra 	$L__BB2_55;
	mul.wide.u32 	%rd54, %r6, 8;
	add.s64 	%rd9, %rd1, %rd54;
	cvt.u32.u64 	%r51, %rd8;
	and.b64  	%rd10, %rd8, 3;
	setp.lt.u32 	%p5, %r51, 4;
	mov.b32 	%r63, 0;
	mov.b64 	%rd95, 0;
	@%p5 bra 	$L__BB2_32;
	and.b64  	%rd56, %rd8, 4294967292;
	neg.s64 	%rd11, %rd56;
	add.s64 	%rd93, %rd8, -4;
	mul.wide.u32 	%rd57, %r6, 8;
	add.s64 	%rd58, %rd1, %rd57;
	add.s64 	%rd92, %rd58, 16;
	mov.b32 	%r63, 0;
	mov.b64 	%rd94, 2;
$L__BB2_7:
	ld.global.v2.f32 	{%f3, %f4}, [%rd92+-16];
	add.s64 	%rd59, %rd94, -1;
	setp.eq.s64 	%p6, %rd93, -3;
	selp.b64 	%rd60, 0, %rd59, %p6;
	shl.b64 	%rd61, %rd60, 3;
	add.s64 	%rd62, %rd9, %rd61;
	ld.global.v2.f32 	{%f104, %f103}, [%rd62];
	setp.geu.f32 	%p7, %f4, %f103;
	mov.f32 	%f101, %f4;
	mov.f32 	%f102, %f3;
	@%p7 bra 	$L__BB2_9;
	mov.f32 	%f101, %f103;
	mov.f32 	%f102, %f104;
	mov.f32 	%f103, %f4;
	mov.f32 	%f104, %f3;
$L__BB2_9:
	setp.gtu.f32 	%p8, %f103, %f2;
	setp.geu.f32 	%p9, %f2, %f101;
	or.pred  	%p10, %p9, %p8;
	@%p10 bra 	$L__BB2_13;
	sub.f32 	%f11, %f101, %f103;
	setp.eq.f32 	%p11, %f11, 0f00000000;
	mov.b32 	%r62, 0;
	@%p11 bra 	$L__BB2_12;
	sub.f32 	%f66, %f1, %f104;
	mul.f32 	%f67, %f11, %f66;
	sub.f32 	%f68, %f2, %f103;
	sub.f32 	%f69, %f102, %f104;
	mul.f32 	%f70, %f68, %f69;
	setp.lt.f32 	%p12, %f67, %f70;
	selp.u32 	%r62, 1, 0, %p12;
$L__BB2_12:
	add.s32 	%r63, %r62, %r63;
$L__BB2_13:
	ld.global.v2.f32 	{%f12, %f13}, [%rd92+-8];
	setp.eq.s64 	%p13, %rd93, -2;
	selp.b64 	%rd63, 0, %rd94, %p13;
	shl.b64 	%rd64, %rd63, 3;
	add.s64 	%rd65, %rd9, %rd64;
	ld.global.v2.f32 	{%f108, %f107}, [%rd65];
	setp.geu.f32 	%p14, %f13, %f107;
	mov.f32 	%f105, %f13;
	mov.f32 	%f106, %f12;
	@%p14 bra 	$L__BB2_15;
	mov.f32 	%f105, %f107;
	mov.f32 	%f106, %f108;
	mov.f32 	%f107, %f13;
	mov.f32 	%f108, %f12;
$L__BB2_15:
	setp.gtu.f32 	%p15, %f107, %f2;
	setp.geu.f32 	%p16, %f2, %f105;
	or.pred  	%p17, %p16, %p15;
	@%p17 bra 	$L__BB2_19;
	sub.f32 	%f20, %f105, %f107;
	setp.eq.f32 	%p18, %f20, 0f00000000;
	mov.b32 	%r64, 0;
	@%p18 bra 	$L__BB2_18;
	sub.f32 	%f71, %f1, %f108;
	mul.f32 	%f72, %f20, %f71;
	sub.f32 	%f73, %f2, %f107;
	sub.f32 	%f74, %f106, %f108;
	mul.f32 	%f75, %f73, %f74;
	setp.lt.f32 	%p19, %f72, %f75;
	selp.u32 	%r64, 1, 0, %p19;
$L__BB2_18:
	add.s32 	%r63, %r64, %r63;
$L__BB2_19:
	ld.global.v2.f32 	{%f21, %f22}, [%rd92];
	add.s64 	%rd66, %rd94, 1;
	setp.eq.s64 	%p20, %rd93, -1;
	selp.b64 	%rd67, 0, %rd66, %p20;
	shl.b64 	%rd68, %rd67, 3;
	add.s64 	%rd69, %rd9, %rd68;
	ld.global.v2.f32 	{%f112, %f111}, [%rd69];
	setp.geu.f32 	%p21, %f22, %f111;
	mov.f32 	%f109, %f22;
	mov.f32 	%f110, %f21;
	@%p21 bra 	$L__BB2_21;
	mov.f32 	%f109, %f111;
	mov.f32 	%f110, %f112;
	mov.f32 	%f111, %f22;
	mov.f32 	%f112, %f21;
$L__BB2_21:
	setp.gtu.f32 	%p22, %f111, %f2;
	setp.geu.f32 	%p23, %f2, %f109;
	or.pred  	%p24, %p23, %p22;
	@%p24 bra 	$L__BB2_25;
	sub.f32 	%f29, %f109, %f111;
	setp.eq.f32 	%p25, %f29, 0f00000000;
	mov.b32 	%r66, 0;
	@%p25 bra 	$L__BB2_24;
	sub.f32 	%f76, %f1, %f112;
	mul.f32 	%f77, %f29, %f76;
	sub.f32 	%f78, %f2, %f111;
	sub.f32 	%f79, %f110, %f112;
	mul.f32 	%f80, %f78, %f79;
	setp.lt.f32 	%p26, %f77, %f80;
	selp.u32 	%r66, 1, 0, %p26;
$L__BB2_24:
	add.s32 	%r63, %r66, %r63;
$L__BB2_25:
	ld.global.v2.f32 	{%f30, %f31}, [%rd92+8];
	add.s64 	%rd70, %rd94, 2;
	setp.eq.s64 	%p27, %rd93, 0;
	selp.b64 	%rd71, 0, %rd70, %p27;
	shl.b64 	%rd72, %rd71, 3;
	add.s64 	%rd73, %rd9, %rd72;
	ld.global.v2.f32 	{%f116, %f115}, [%rd73];
	setp.geu.f32 	%p28, %f31, %f115;
	mov.f32 	%f113, %f31;
	mov.f32 	%f114, %f30;
	@%p28 bra 	$L__BB2_27;
	mov.f32 	%f113, %f115;
	mov.f32 	%f114, %f116;
	mov.f32 	%f115, %f31;
	mov.f32 	%f116, %f30;
$L__BB2_27:
	setp.gtu.f32 	%p29, %f115, %f2;
	setp.geu.f32 	%p30, %f2, %f113;
	or.pred  	%p31, %p30, %p29;
	@%p31 bra 	$L__BB2_31;
	sub.f32 	%f38, %f113, %f115;
	setp.eq.f32 	%p32, %f38, 0f00000000;
	mov.b32 	%r68, 0;
	@%p32 bra 	$L__BB2_30;
	sub.f32 	%f81, %f1, %f116;
	mul.f32 	%f82, %f38, %f81;
	sub.f32 	%f83, %f2, %f115;
	sub.f32 	%f84, %f114, %f116;
	mul.f32 	%f85, %f83, %f84;
	setp.lt.f32 	%p33, %f82, %f85;
	selp.u32 	%r68, 1, 0, %p33;
$L__BB2_30:
	add.s32 	%r63, %r68, %r63;
$L__BB2_31:
	and.b64  	%rd95, %rd8, 4294967292;
	add.s64 	%rd94, %rd94, 4;
	add.s64 	%rd74, %rd11, %rd94;
	add.s64 	%rd93, %rd93, -4;
	add.s64 	%rd92, %rd92, 32;
	setp.ne.s64 	%p34, %rd74, 2;
	@%p34 bra 	$L__BB2_7;
$L__BB2_32:
	setp.eq.s64 	%p35, %rd10, 0;
	@%p35 bra 	$L__BB2_53;
	shl.b64 	%rd75, %rd95, 3;
	add.s64 	%rd22, %rd9, %rd75;
	ld.global.v2.f32 	{%f39, %f40}, [%rd22];
	add.s64 	%rd76, %rd95, 1;
	setp.eq.s64 	%p36, %rd76, %rd8;
	selp.b64 	%rd77, 0, %rd76, %p36;
	shl.b64 	%rd78, %rd77, 3;
	add.s64 	%rd79, %rd9, %rd78;
	ld.global.v2.f32 	{%f120, %f119}, [%rd79];
	setp.geu.f32 	%p37, %f40, %f119;
	mov.f32 	%f117, %f40;
	mov.f32 	%f118, %f39;
	@%p37 bra 	$L__BB2_35;
	mov.f32 	%f117, %f119;
	mov.f32 	%f118, %f120;
	mov.f32 	%f119, %f40;
	mov.f32 	%f120, %f39;
$L__BB2_35:
	setp.gtu.f32 	%p38, %f119, %f2;
	setp.geu.f32 	%p39, %f2, %f117;
	or.pred  	%p40, %p39, %p38;
	@%p40 bra 	$L__BB2_39;
	sub.f32 	%f47, %f117, %f119;
	setp.eq.f32 	%p41, %f47, 0f00000000;
	mov.b32 	%r72, 0;
	@%p41 bra 	$L__BB2_38;
	sub.f32 	%f86, %f1, %f120;
	mul.f32 	%f87, %f47, %f86;
	sub.f32 	%f88, %f2, %f119;
	sub.f32 	%f89, %f118, %f120;
	mul.f32 	%f90, %f88, %f89;
	setp.lt.f32 	%p42, %f87, %f90;
	selp.u32 	%r72, 1, 0, %p42;
$L__BB2_38:
	add.s32 	%r63, %r72, %r63;
$L__BB2_39:
	setp.eq.s64 	%p43, %rd10, 1;
	@%p43 bra 	$L__BB2_53;
	ld.global.v2.f32 	{%f48, %f49}, [%rd22+8];
	add.s64 	%rd80, %rd95, 2;
	setp.eq.s64 	%p44, %rd80, %rd8;
	selp.b64 	%rd81, 0, %rd80, %p44;
	shl.b64 	%rd82, %rd81, 3;
	add.s64 	%rd83, %rd9, %rd82;
	ld.global.v2.f32 	{%f124, %f123}, [%rd83];
	setp.geu.f32 	%p45, %f49, %f123;
	mov.f32 	%f121, %f49;
	mov.f32 	%f122, %f48;
	@%p45 bra 	$L__BB2_42;
	mov.f32 	%f121, %f123;
	mov.f32 	%f122, %f124;
	mov.f32 	%f123, %f49;
	mov.f32 	%f124, %f48;
$L__BB2_42:
	setp.gtu.f32 	%p46, %f123, %f2;
	setp.geu.f32 	%p47, %f2, %f121;
	or.pred  	%p48, %p47, %p46;
	@%p48 bra 	$L__BB2_46;
	sub.f32 	%f56, %f121, %f123;
	setp.eq.f32 	%p49, %f56, 0f00000000;
	mov.b32 	%r74, 0;
	@%p49 bra 	$L__BB2_45;
	sub.f32 	%f91, %f1, %f124;
	mul.f32 	%f92, %f56, %f91;
	sub.f32 	%f93, %f2, %f123;
	sub.f32 	%f94, %f122, %f124;
	mul.f32 	%f95, %f93, %f94;
	setp.lt.f32 	%p50, %f92, %f95;
	selp.u32 	%r74, 1, 0, %p50;
$L__BB2_45:
	add.s32 	%r63, %r74, %r63;
$L__BB2_46:
	setp.eq.s64 	%p51, %rd10, 2;
	@%p51 bra 	$L__BB2_53;
	ld.global.v2.f32 	{%f57, %f58}, [%rd22+16];
	add.s64 	%rd84, %rd95, 3;
	setp.eq.s64 	%p52, %rd84, %rd8;
	selp.b64 	%rd85, 0, %rd84, %p52;
	shl.b64 	%rd86, %rd85, 3;
	add.s64 	%rd87, %rd9, %rd86;
	ld.global.v2.f32 	{%f128, %f127}, [%rd87];
	setp.geu.f32 	%p53, %f58, %f127;
	mov.f32 	%f125, %f58;
	mov.f32 	%f126, %f57;
	@%p53 bra 	$L__BB2_49;
	mov.f32 	%f125, %f127;
	mov.f32 	%f126, %f128;
	mov.f32 	%f127, %f58;
	mov.f32 	%f128, %f57;
$L__BB2_49:
	setp.gtu.f32 	%p54, %f127, %f2;
	setp.geu.f32 	%p55, %f2, %f125;
	or.pred  	%p56, %p55, %p54;
	@%p56 bra 	$L__BB2_53;
	sub.f32 	%f65, %f125, %f127;
	setp.eq.f32 	%p57, %f65, 0f00000000;
	mov.b32 	%r76, 0;
	@%p57 bra 	$L__BB2_52;
	sub.f32 	%f96, %f1, %f128;
	mul.f32 	%f97, %f65, %f96;
	sub.f32 	%f98, %f2, %f127;
	sub.f32 	%f99, %f126, %f128;
	mul.f32 	%f100, %f98, %f99;
	setp.lt.f32 	%p58, %f97, %f100;
	selp.u32 	%r76, 1, 0, %p58;
$L__BB2_52:
	add.s32 	%r63, %r76, %r63;
$L__BB2_53:
	and.b32  	%r60, %r63, 1;
	setp.eq.b32 	%p59, %r60, 1;
	not.pred 	%p60, %p59;
	@%p60 bra 	$L__BB2_55;
	add.s64 	%rd23, %rd90, 1;
	shl.b64 	%rd88, %rd90, 2;
	add.s64 	%rd89, %rd2, %rd88;
	st.global.u32 	[%rd89], %r5;
	mov.u64 	%rd90, %rd23;
$L__BB2_55:
	add.s64 	%rd91, %rd91, 1;
	setp.lt.u64 	%p61, %rd91, %rd5;
	setp.lt.u64 	%p62, %rd90, 4;
	and.pred  	%p63, %p61, %p62;
	@%p63 bra 	$L__BB2_4;
$L__BB2_56:
	ret;

}


// ===== COMPILED SASS (sm_100) =====

	.target	sm_100

	.elftype	@"ET_EXEC"


//--------------------- .note.nv.tkinfo           --------------------------
	.section	.note.nv.tkinfo,"",@"SHT_NOTE"
	.sectionflags	@"SHF_NOTE_NV_TKINFO"
	.tkinfo
        /*0018*/ 	.word	0x00000002
        /*0030*/ 	.string	""
        /*0030*/ 	.string	"ptxas"
        /*0030*/ 	.string	"Cuda compilation tools, release 13.0, V13.0.88"
        /*0030*/ 	.string	"Build cuda_13.0.r13.0/compiler.36424714_0"
        /*0030*/ 	.string	"-arch sm_100 -m 64 "



//--------------------- .note.nv.cuinfo           --------------------------
	.section	.note.nv.cuinfo,"",@"SHT_NOTE"
	.sectionflags	@"SHF_NOTE_NV_CUINFO"
        /*0018*/ 	.short	0x0002
        /*001a*/ 	.short	0x0064
        /*001c*/ 	.short	0x0082
	.zero		2


//--------------------- .nv.info                  --------------------------
	.section	.nv.info,"",@"SHT_CUDA_INFO"
	.align	4


	//----- nvinfo : EIATTR_REGCOUNT
	.align		4
        /*0000*/ 	.byte	0x04, 0x2f
        /*0002*/ 	.short	(.L_1 - .L_0)
	.align		4
.L_0:
        /*0004*/ 	.word	index@(_Z36intersectAllPointsInBucketFullBucketPK6float2PKjS3_S3_S1_S3_jPj)
        /*0008*/ 	.word	0x00000029


	//----- nvinfo : EIATTR_FRAME_SIZE
	.align		4
.L_1:
        /*000c*/ 	.byte	0x04, 0x11
        /*000e*/ 	.short	(.L_3 - .L_2)
	.align		4
.L_2:
        /*0010*/ 	.word	index@($__internal_1_$__cuda_sm3x_div_rn_noftz_f32_slowpath)
        /*0014*/ 	.word	0x00000000


	//----- nvinfo : EIATTR_FRAME_SIZE
	.align		4
.L_3:
        /*0018*/ 	.byte	0x04, 0x11
        /*001a*/ 	.short	(.L_5 - .L_4)
	.align		4
.L_4:
        /*001c*/ 	.word	index@(_Z36intersectAllPointsInBucketFullBucketPK6float2PKjS3_S3_S1_S3_jPj)
        /*0020*/ 	.word	0x00000000


	//----- nvinfo : EIATTR_REGCOUNT
	.align		4
.L_5:
        /*0024*/ 	.byte	0x04, 0x2f
        /*0026*/ 	.short	(.L_7 - .L_6)
	.align		4
.L_6:
        /*0028*/ 	.word	index@(_Z26intersectAllPointsInBucketPK6float2PKjS3_S3_S1_S3_jjPj)
        /*002c*/ 	.word	0x00000026


	//----- nvinfo : EIATTR_FRAME_SIZE
	.align		4
.L_7:
        /*0030*/ 	.byte	0x04, 0x11
        /*0032*/ 	.short	(.L_9 - .L_8)
	.align		4
.L_8:
        /*0034*/ 	.word	index@($__internal_0_$__cuda_sm3x_div_rn_noftz_f32_slowpath)
        /*0038*/ 	.word	0x00000000


	//----- nvinfo : EIATTR_FRAME_SIZE
	.align		4
.L_9:
        /*003c*/ 	.byte	0x04, 0x11
        /*003e*/ 	.short	(.L_11 - .L_10)
	.align		4
.L_10:
        /*0040*/ 	.word	index@(_Z26intersectAllPointsInBucketPK6float2PKjS3_S3_S1_S3_jjPj)
        /*0044*/ 	.word	0x00000000


	//----- nvinfo : EIATTR_REGCOUNT
	.align		4
.L_11:
        /*0048*/ 	.byte	0x04, 0x2f
        /*004a*/ 	.short	(.L_13 - .L_12)
	.align		4
.L_12:
        /*004c*/ 	.word	index@(_Z31intersectAllPointsInBucketNoDivPK6float2PKjS3_S3_S1_S3_jjPj)
        /*0050*/ 	.word	0x00000020


	//----- nvinfo : EIATTR_FRAME_SIZE
	.align		4
.L_13:
        /*0054*/ 	.byte	0x04, 0x11
        /*0056*/ 	.short	(.L_15 - .L_14)
	.align		4
.L_14:
        /*0058*/ 	.word	index@(_Z31intersectAllPointsInBucketNoDivPK6float2PKjS3_S3_S1_S3_jjPj)
        /*005c*/ 	.word	0x00000000


	//----- nvinfo : EIATTR_MIN_STACK_SIZE
	.align		4
.L_15:
        /*0060*/ 	.byte	0x04, 0x12
        /*0062*/ 	.short	(.L_17 - .L_16)
	.align		4
.L_16:
        /*0064*/ 	.word	index@(_Z31intersectAllPointsInBucketNoDivPK6float2PKjS3_S3_S1_S3_jjPj)
        /*0068*/ 	.word	0x00000000


	//----- nvinfo : EIATTR_MIN_STACK_SIZE
	.align		4
.L_17:
        /*006c*/ 	.byte	0x04, 0x12
        /*006e*/ 	.short	(.L_19 - .L_18)
	.align		4
.L_18:
        /*0070*/ 	.word	index@(_Z26intersectAllPointsInBucketPK6float2PKjS3_S3_S1_S3_jjPj)
        /*0074*/ 	.word	0x00000000


	//----- nvinfo : EIATTR_MIN_STACK_SIZE
	.align		4
.L_19:
        /*0078*/ 	.byte	0x04, 0x12
        /*007a*/ 	.short	(.L_21 - .L_20)
	.align		4
.L_20:
        /*007c*/ 	.word	index@(_Z36intersectAllPointsInBucketFullBucketPK6float2PKjS3_S3_S1_S3_jPj)
        /*0080*/ 	.word	0x00000000
.L_21:


//--------------------- .nv.compat                --------------------------
	.section	.nv.compat,"",@"SHT_CUDA_COMPAT_INFO"
	.align	4
        /*0000*/ 	.byte	0x02, 0x09, 0x00, 0x00, 0x02, 0x02, 0x01, 0x00, 0x02, 0x05, 0x05, 0x00, 0x03, 0x07, 0x01, 0x01
        /*0010*/ 	.byte	0x02, 0x03, 0x00, 0x00, 0x02, 0x06, 0x01, 0x00, 0x04, 0x0b, 0x08, 0x00, 0x01, 0x00, 0x00, 0x00
        /*0020*/ 	.byte	0x00, 0x00, 0x00, 0x00


//--------------------- .nv.info._Z31intersectAllPointsInBucketNoDivPK6float2PKjS3_S3_S1_S3_jjPj --------------------------
	.section	.nv.info._Z31intersectAllPointsInBucketNoDivPK6float2PKjS3_S3_S1_S3_jjPj,"",@"SHT_CUDA_INFO"
	.sectionflags	@""
	.align	4


	//----- nvinfo : EIATTR_CUDA_API_VERSION
	.align		4
        /*0000*/ 	.byte	0x04, 0x37
        /*0002*/ 	.short	(.L_23 - .L_22)
.L_22:
        /*0004*/ 	.word	0x00000082


	//----- nvinfo : EIATTR_KPARAM_INFO
	.align		4
.L_23:
        /*0008*/ 	.byte	0x04, 0x17
        /*000a*/ 	.short	(.L_25 - .L_24)
.L_24:
        /*000c*/ 	.word	0x00000000
        /*0010*/ 	.short	0x0008
        /*0012*/ 	.short	0x0038
        /*0014*/ 	.byte	0x00, 0xf5, 0x21, 0x00


	//----- nvinfo : EIATTR_KPARAM_INFO
	.align		4
.L_25:
        /*0018*/ 	.byte	0x04, 0x17
        /*001a*/ 	.short	(.L_27 - .L_26)
.L_26:
        /*001c*/ 	.word	0x00000000
        /*0020*/ 	.short	0x0007
        /*0022*/ 	.short	0x0034
        /*0024*/ 	.byte	0x00, 0xf0, 0x11, 0x00


	//----- nvinfo : EIATTR_KPARAM_INFO
	.align		4
.L_27:
        /*0028*/ 	.byte	0x04, 0x17
        /*002a*/ 	.short	(.L_29 - .L_28)
.L_28:
        /*002c*/ 	.word	0x00000000
        /*0030*/ 	.short	0x0006
        /*0032*/ 	.short	0x0030
        /*0034*/ 	.byte	0x00, 0xf0, 0x11, 0x00


	//----- nvinfo : EIATTR_KPARAM_INFO
	.align		4
.L_29:
        /*0038*/ 	.byte	0x04, 0x17
        /*003a*/ 	.short	(.L_31 - .L_30)
.L_30:
        /*003c*/ 	.word	0x00000000
        /*0040*/ 	.short	0x0005
        /*0042*/ 	.short	0x0028
        /*0044*/ 	.byte	0x00, 0xf5, 0x21, 0x00


	//----- nvinfo : EIATTR_KPARAM_INFO
	.align		4
.L_31:
        /*0048*/ 	.byte	0x04, 0x17
        /*004a*/ 	.short	(.L_33 - .L_32)
.L_32:
        /*004c*/ 	.word	0x00000000
        /*0050*/ 	.short	0x0004
        /*0052*/ 	.short	0x0020
        /*0054*/ 	.byte	0x00, 0xf5, 0x21, 0x00


	//----- nvinfo : EIATTR_KPARAM_INFO
	.align		4
.L_33:
        /*0058*/ 	.byte	0x04, 0x17
        /*005a*/ 	.short	(.L_35 - .L_34)
.L_34:
        /*005c*/ 	.word	0x00000000
        /*0060*/ 	.short	0x0003
        /*0062*/ 	.short	0x0018
        /*0064*/ 	.byte	0x00, 0xf5, 0x21, 0x00


	//----- nvinfo : EIATTR_KPARAM_INFO
	.align		4
.L_35:
        /*0068*/ 	.byte	0x04, 0x17
        /*006a*/ 	.short	(.L_37 - .L_36)
.L_36:
        /*006c*/ 	.word	0x00000000
        /*0070*/ 	.short	0x0002
        /*0072*/ 	.short	0x0010
        /*0074*/ 	.byte	0x00, 0xf5, 0x21, 0x00


	//----- nvinfo : EIATTR_KPARAM_INFO
	.align		4
.L_37:
        /*0078*/ 	.byte	0x04, 0x17
        /*007a*/ 	.short	(.L_39 - .L_38)
.L_38:
        /*007c*/ 	.word	0x00000000
        /*0080*/ 	.short	0x0001
        /*0082*/ 	.short	0x0008
        /*0084*/ 	.byte	0x00, 0xf5, 0x21, 0x00


	//----- nvinfo : EIATTR_KPARAM_INFO
	.align		4
.L_39:
        /*0088*/ 	.byte	0x04, 0x17
        /*008a*/ 	.short	(.L_41 - .L_40)
.L_40:
        /*008c*/ 	.word	0x00000000
        /*0090*/ 	.short	0x0000
        /*0092*/ 	.short	0x0000
        /*0094*/ 	.byte	0x00, 0xf5, 0x21, 0x00


	//----- nvinfo : EIATTR_SPARSE_MMA_MASK
	.align		4
.L_41:
        /*0098*/ 	.byte	0x03, 0x50
        /*009a*/ 	.short	0x0000


	//----- nvinfo : EIATTR_MAXREG_COUNT
	.align		4
        /*009c*/ 	.byte	0x03, 0x1b
        /*009e*/ 	.short	0x00ff


	//----- nvinfo : EIATTR_MERCURY_ISA_VERSION
	.align		4
        /*00a0*/ 	.byte	0x03, 0x5f
        /*00a2*/ 	.short	0x0101


	//----- nvinfo : EIATTR_VRC_CTA_INIT_COUNT
	.align		4
        /*00a4*/ 	.byte	0x02, 0x4a
	.zero		1
	.zero		1


	//----- nvinfo : EIATTR_EXIT_INSTR_OFFSETS
	.align		4
        /*00a8*/ 	.byte	0x04, 0x1c
        /*00aa*/ 	.short	(.L_43 - .L_42)


	//   ....[0]....
.L_42:
        /*00ac*/ 	.word	0x00000070


	//   ....[1]....
        /*00b0*/ 	.word	0x000000e0


	//   ....[2]....
        /*00b4*/ 	.word	0x00000200


	//   ....[3]....
        /*00b8*/ 	.word	0x00001530


	//   ....[4]....
        /*00bc*/ 	.word	0x00001550


	//----- nvinfo : EIATTR_CRS_STACK_SIZE
	.align		4
.L_43:
        /*00c0*/ 	.byte	0x04, 0x1e
        /*00c2*/ 	.short	(.L_45 - .L_44)
.L_44:
        /*00c4*/ 	.word	0x00000000


	//----- nvinfo : EIATTR_CBANK_PARAM_SIZE
	.align		4
.L_45:
        /*00c8*/ 	.byte	0x03, 0x19
        /*00ca*/ 	.short	0x0040


	//----- nvinfo : EIATTR_PARAM_CBANK
	.align		4
        /*00cc*/ 	.byte	0x04, 0x0a
        /*00ce*/ 	.short	(.L_47 - .L_46)
	.align		4
.L_46:
        /*00d0*/ 	.word	index@(.nv.constant0._Z31intersectAllPointsInBucketNoDivPK6float2PKjS3_S3_S1_S3_jjPj)
        /*00d4*/ 	.short	0x0380
        /*00d6*/ 	.short	0x0040


	//----- nvinfo : EIATTR_SW_WAR
	.align		4
.L_47:
        /*00d8*/ 	.byte	0x04, 0x36
        /*00da*/ 	.short	(.L_49 - .L_48)
.L_48:
        /*00dc*/ 	.word	0x00000008
.L_49:


//--------------------- .nv.info._Z26intersectAllPointsInBucketPK6float2PKjS3_S3_S1_S3_jjPj --------------------------
	.section	.nv.info._Z26intersectAllPointsInBucketPK6float2PKjS3_S3_S1_S3_jjPj,"",@"SHT_CUDA_INFO"
	.sectionflags	@""
	.align	4


	//----- nvinfo : EIATTR_CUDA_API_VERSION
	.align		4
        /*0000*/ 	.byte	0x04, 0x37
        /*0002*/ 	.short	(.L_51 - .L_50)
.L_50:
        /*0004*/ 	.word	0x00000082


	//----- nvinfo : EIATTR_KPARAM_INFO
	.align		4
.L_51:
        /*0008*/ 	.byte	0x04, 0x17
        /*000a*/ 	.short	(.L_53 - .L_52)
.L_52:
        /*000c*/ 	.word	0x00000000
        /*0010*/ 	.short	0x0008
        /*0012*/ 	.short	0x0038
        /*0014*/ 	.byte	0x00, 0xf5, 0x21, 0x00


	//----- nvinfo : EIATTR_KPARAM_INFO
	.align		4
.L_53:
        /*0018*/ 	.byte	0x04, 0x17
        /*001a*/ 	.short	(.L_55 - .L_54)
.L_54:
        /*001c*/ 	.word	0x00000000
        /*0020*/ 	.short	0x0007
        /*0022*/ 	.short	0x0034
        /*0024*/ 	.byte	0x00, 0xf0, 0x11, 0x00


	//----- nvinfo : EIATTR_KPARAM_INFO
	.align		4
.L_55:
        /*0028*/ 	.byte	0x04, 0x17
        /*002a*/ 	.short	(.L_57 - .L_56)
.L_56:
        /*002c*/ 	.word	0x00000000
        /*0030*/ 	.short	0x0006
        /*0032*/ 	.short	0x0030
        /*0034*/ 	.byte	0x00, 0xf0, 0x11, 0x00


	//----- nvinfo : EIATTR_KPARAM_INFO
	.align		4
.L_57:
        /*0038*/ 	.byte	0x04, 0x17
        /*003a*/ 	.short	(.L_59 - .L_58)
.L_58:
        /*003c*/ 	.word	0x00000000
        /*0040*/ 	.short	0x0005
        /*0042*/ 	.short	0x0028
        /*0044*/ 	.byte	0x00, 0xf5, 0x21, 0x00


	//----- nvinfo : EIATTR_KPARAM_INFO
	.align		4
.L_59:
        /*0048*/ 	.byte	0x04, 0x17
        /*004a*/ 	.short	(.L_61 - .L_60)
.L_60:
        /*004c*/ 	.word	0x00000000
        /*0050*/ 	.short	0x0004
        /*0052*/ 	.short	0x0020
        /*0054*/ 	.byte	0x00, 0xf5, 0x21, 0x00


	//----- nvinfo : EIATTR_KPARAM_INFO
	.align		4
.L_61:
        /*0058*/ 	.byte	0x04, 0x17
        /*005a*/ 	.short	(.L_63 - .L_62)
.L_62:
        /*005c*/ 	.word	0x00000000
        /*0060*/ 	.short	0x0003
        /*0062*/ 	.short	0x0018
        /*0064*/ 	.byte	0x00, 0xf5, 0x21, 0x00


	//----- nvinfo : EIATTR_KPARAM_INFO
	.align		4
.L_63:
        /*0068*/ 	.byte	0x04, 0x17
        /*006a*/ 	.short	(.L_65 - .L_64)
.L_64:
        /*006c*/ 	.word	0x00000000
        /*0070*/ 	.short	0x0002
        /*0072*/ 	.short	0x0010
        /*0074*/ 	.byte	0x00, 0xf5, 0x21, 0x00


	//----- nvinfo : EIATTR_KPARAM_INFO
	.align		4
.L_65:
        /*0078*/ 	.byte	0x04, 0x17
        /*007a*/ 	.short	(.L_67 - .L_66)
.L_66:
        /*007c*/ 	.word	0x00000000
        /*0080*/ 	.short	0x0001
        /*0082*/ 	.short	0x0008
        /*0084*/ 	.byte	0x00, 0xf5, 0x21, 0x00


	//----- nvinfo : EIATTR_KPARAM_INFO
	.align		4
.L_67:
        /*0088*/ 	.byte	0x04, 0x17
        /*008a*/ 	.short	(.L_69 - .L_68)
.L_68:
        /*008c*/ 	.word	0x00000000
        /*0090*/ 	.short	0x0000
        /*0092*/ 	.short	0x0000
        /*0094*/ 	.byte	0x00, 0xf5, 0x21, 0x00


	//----- nvinfo : EIATTR_SPARSE_MMA_MASK
	.align		4
.L_69:
        /*0098*/ 	.byte	0x03, 0x50
        /*009a*/ 	.short	0x0000


	//----- nvinfo : EIATTR_MAXREG_COUNT
	.align		4
        /*009c*/ 	.byte	0x03, 0x1b
        /*009e*/ 	.short	0x00ff


	//----- nvinfo : EIATTR_MERCURY_ISA_VERSION
	.align		4
        /*00a0*/ 	.byte	0x03, 0x5f
        /*00a2*/ 	.short	0x0101


	//----- nvinfo : EIATTR_VRC_CTA_INIT_COUNT
	.align		4
        /*00a4*/ 	.byte	0x02, 0x4a
	.zero		1
	.zero		1


	//----- nvinfo : EIATTR_EXIT_INSTR_OFFSETS
	.align		4
        /*00a8*/ 	.byte	0x04, 0x1c
        /*00aa*/ 	.short	(.L_71 - .L_70)


	//   ....[0]....
.L_70:
        /*00ac*/ 	.word	0x00000070


	//   ....[1]....
        /*00b0*/ 	.word	0x000000e0


	//   ....[2]....
        /*00b4*/ 	.word	0x00000200


	//   ....[3]....
        /*00b8*/ 	.word	0x00001940


	//----- nvinfo : EIATTR_CRS_STACK_SIZE
	.align		4
.L_71:
        /*00bc*/ 	.byte	0x04, 0x1e
        /*00be*/ 	.short	(.L_73 - .L_72)
.L_72:
        /*00c0*/ 	.word	0x00000000


	//----- nvinfo : EIATTR_CBANK_PARAM_SIZE
	.align		4
.L_73:
        /*00c4*/ 	.byte	0x03, 0x19
        /*00c6*/ 	.short	0x0040


	//----- nvinfo : EIATTR_PARAM_CBANK
	.align		4
        /*00c8*/ 	.byte	0x04, 0x0a
        /*00ca*/ 	.short	(.L_75 - .L_74)
	.align		4
.L_74:
        /*00cc*/ 	.word	index@(.nv.constant0._Z26intersectAllPointsInBucketPK6float2PKjS3_S3_S1_S3_jjPj)
        /*00d0*/ 	.short	0x0380
        /*00d2*/ 	.short	0x0040


	//----- nvinfo : EIATTR_SW_WAR
	.align		4
.L_75:
        /*00d4*/ 	.byte	0x04, 0x36
        /*00d6*/ 	.short	(.L_77 - .L_76)
.L_76:
        /*00d8*/ 	.word	0x00000008
.L_77:


//--------------------- .nv.info._Z36intersectAllPointsInBucketFullBucketPK6float2PKjS3_S3_S1_S3_jPj --------------------------
	.section	.nv.info._Z36intersectAllPointsInBucketFullBucketPK6float2PKjS3_S3_S1_S3_jPj,"",@"SHT_CUDA_INFO"
	.sectionflags	@""
	.align	4


	//----- nvinfo : EIATTR_CUDA_API_VERSION
	.align		4
        /*0000*/ 	.byte	0x04, 0x37
        /*0002*/ 	.short	(.L_79 - .L_78)
.L_78:
        /*0004*/ 	.word	0x00000082


	//----- nvinfo : EIATTR_KPARAM_INFO
	.align		4
.L_79:
        /*0008*/ 	.byte	0x04, 0x17
        /*000a*/ 	.short	(.L_81 - .L_80)
.L_80:
        /*000c*/ 	.word	0x00000000
        /*0010*/ 	.short	0x0007
        /*0012*/ 	.short	0x0038
        /*0014*/ 	.byte	0x00, 0xf5, 0x21, 0x00


	//----- nvinfo : EIATTR_KPARAM_INFO
	.align		4
.L_81:
        /*0018*/ 	.byte	0x04, 0x17
        /*001a*/ 	.short	(.L_83 - .L_82)
.L_82:
        /*001c*/ 	.word	0x00000000
        /*0020*/ 	.short	0x0006
        /*0022*/ 	.short	0x0030
        /*0024*/ 	.byte	0x00, 0xf0, 0x11, 0x00


	//----- nvinfo : EIATTR_KPARAM_INFO
	.align		4
.L_83:
        /*0028*/ 	.byte	0x04, 0x17
        /*002a*/ 	.short	(.L_85 - .L_84)
.L_84:
        /*002c*/ 	.word	0x00000000
        /*0030*/ 	.short	0x0005
        /*0032*/ 	.short	0x0028
        /*0034*/ 	.byte	0x00, 0xf5, 0x21, 0x00


	//----- nvinfo : EIATTR_KPARAM_INFO
	.align		4
.L_85:
        /*0038*/ 	.byte	0x04, 0x17
        /*003a*/ 	.short	(.L_87 - .L_86)
.L_86:
        /*003c*/ 	.word	0x00000000
        /*0040*/ 	.short	0x0004
        /*0042*/ 	.short	0x0020
        /*0044*/ 	.byte	0x00, 0xf5, 0x21, 0x00


	//----- nvinfo : EIATTR_KPARAM_INFO
	.align		4
.L_87:
        /*0048*/ 	.byte	0x04, 0x17
        /*004a*/ 	.short	(.L_89 - .L_88)
.L_88:
        /*004c*/ 	.word	0x00000000
        /*0050*/ 	.short	0x0003
        /*0052*/ 	.short	0x0018
        /*0054*/ 	.byte	0x00, 0xf5, 0x21, 0x00


	//----- nvinfo : EIATTR_KPARAM_INFO
	.align		4
.L_89:
        /*0058*/ 	.byte	0x04, 0x17
        /*005a*/ 	.short	(.L_91 - .L_90)
.L_90:
        /*005c*/ 	.word	0x00000000
        /*0060*/ 	.short	0x0002
        /*0062*/ 	.short	0x0010
        /*0064*/ 	.byte	0x00, 0xf5, 0x21, 0x00


	//----- nvinfo : EIATTR_KPARAM_INFO
	.align		4
.L_91:
        /*0068*/ 	.byte	0x04, 0x17
        /*006a*/ 	.short	(.L_93 - .L_92)
.L_92:
        /*006c*/ 	.word	0x00000000
        /*0070*/ 	.short	0x0001
        /*0072*/ 	.short	0x0008
        /*0074*/ 	.byte	0x00, 0xf5, 0x21, 0x00


	//----- nvinfo : EIATTR_KPARAM_INFO
	.align		4
.L_93:
        /*0078*/ 	.byte	0x04, 0x17
        /*007a*/ 	.short	(.L_95 - .L_94)
.L_94:
        /*007c*/ 	.word	0x00000000
        /*0080*/ 	.short	0x0000
        /*0082*/ 	.short	0x0000
        /*0084*/ 	.byte	0x00, 0xf5, 0x21, 0x00


	//----- nvinfo : EIATTR_SPARSE_MMA_MASK
	.align		4
.L_95:
        /*0088*/ 	.byte	0x03, 0x50
        /*008a*/ 	.short	0x0000


	//----- nvinfo : EIATTR_MAXREG_COUNT
	.align		4
        /*008c*/ 	.byte	0x03, 0x1b
        /*008e*/ 	.short	0x00ff


	//----- nvinfo : EIATTR_MERCURY_ISA_VERSION
	.align		4
        /*0090*/ 	.byte	0x03, 0x5f
        /*0092*/ 	.short	0x0101


	//----- nvinfo : EIATTR_VRC_CTA_INIT_COUNT
	.align		4
        /*0094*/ 	.byte	0x02, 0x4a
	.zero		1
	.zero		1


	//----- nvinfo : EIATTR_EXIT_INSTR_OFFSETS
	.align		4
        /*0098*/ 	.byte	0x04, 0x1c
        /*009a*/ 	.short	(.L_97 - .L_96)


	//   ....[0]....
.L_96:
        /*009c*/ 	.word	0x00000070


	//   ....[1]....
        /*00a0*/ 	.word	0x00000110


	//   ....[2]....
        /*00a4*/ 	.word	0x00001ad0


	//----- nvinfo : EIATTR_CRS_STACK_SIZE
	.align		4
.L_97:
        /*00a8*/ 	.byte	0x04, 0x1e
        /*00aa*/ 	.short	(.L_99 - .L_98)
.L_98:
        /*00ac*/ 	.word	0x00000000


	//----- nvinfo : EIATTR_CBANK_PARAM_SIZE
	.align		4
.L_99:
        /*00b0*/ 	.byte	0x03, 0x19
        /*00b2*/ 	.short	0x0040


	//----- nvinfo : EIATTR_PARAM_CBANK
	.align		4
        /*00b4*/ 	.byte	0x04, 0x0a
        /*00b6*/ 	.short	(.L_101 - .L_100)
	.align		4
.L_100:
        /*00b8*/ 	.word	index@(.nv.constant0._Z36intersectAllPointsInBucketFullBucketPK6float2PKjS3_S3_S1_S3_jPj)
        /*00bc*/ 	.short	0x0380
        /*00be*/ 	.short	0x0040


	//----- nvinfo : EIATTR_SW_WAR
	.align		4
.L_101:
        /*00c0*/ 	.byte	0x04, 0x36
        /*00c2*/ 	.short	(.L_103 - .L_102)
.L_102:
        /*00c4*/ 	.word	0x00000008
.L_103:


//--------------------- .nv.callgraph             --------------------------
	.section	.nv.callgraph,"",@"SHT_CUDA_CALLGRAPH"
	.align	4
	.sectionentsize	8
	.align		4
        /*0000*/ 	.word	0x00000000
	.align		4
        /*0004*/ 	.word	0xffffffff
	.align		4
        /*0008*/ 	.word	0x00000000
	.align		4
        /*000c*/ 	.word	0xfffffffe
	.align		4
        /*0010*/ 	.word	0x00000000
	.align		4
        /*0014*/ 	.word	0xfffffffd
	.align		4
        /*0018*/ 	.word	0x00000000
	.align		4
        /*001c*/ 	.word	0xfffffffc


//--------------------- .text._Z31intersectAllPointsInBucketNoDivPK6float2PKjS3_S3_S1_S3_jjPj --------------------------
	.section	.text._Z31intersectAllPointsInBucketNoDivPK6float2PKjS3_S3_S1_S3_jjPj,"ax",@progbits
	.align	128
        .global         _Z31intersectAllPointsInBucketNoDivPK6float2PKjS3_S3_S1_S3_jjPj
        .type           _Z31intersectAllPointsInBucketNoDivPK6float2PKjS3_S3_S1_S3_jjPj,@function
        .size           _Z31intersectAllPointsInBucketNoDivPK6float2PKjS3_S3_S1_S3_jjPj,(.L_x_147 - _Z31intersectAllPointsInBucketNoDivPK6float2PKjS3_S3_S1_S3_jjPj)
        .other          _Z31intersectAllPointsInBucketNoDivPK6float2PKjS3_S3_S1_S3_jjPj,@"STO_CUDA_ENTRY STV_DEFAULT"
_Z31intersectAllPointsInBucketNoDivPK6float2PKjS3_S3_S1_S3_jjPj:
.text._Z31intersectAllPointsInBucketNoDivPK6float2PKjS3_S3_S1_S3_jjPj:
[----:B------:R-:W-:Y:S01]  /*0000*/  LDC R1, c[0x0][0x37c] ;  /* 0x0000df00ff017b82 */ /* 0x000fe20000000800 */
[----:B------:R-:W0:Y:S07]  /*0010*/  S2R R0, SR_TID.X ;  /* 0x0000000000007919 */ /* 0x000e2e0000002100 */
[----:B------:R-:W0:Y:S01]  /*0020*/  S2UR UR4, SR_CTAID.X ;  /* 0x00000000000479c3 */ /* 0x000e220000002500 */
[----:B------:R-:W1:Y:S07]  /*0030*/  LDCU UR5, c[0x0][0x3b0] ;  /* 0x00007600ff0577ac */ /* 0x000e6e0008000800 */
[----:B------:R-:W0:Y:S02]  /*0040*/  LDC R5, c[0x0][0x360] ;  /* 0x0000d800ff057b82 */ /* 0x000e240000000800 */
[----:B0-----:R-:W-:-:S05]  /*0050*/  IMAD R5, R5, UR4, R0 ;  /* 0x0000000405057c24 */ /* 0x001fca000f8e0200 */
[----:B-1----:R-:W-:-:S13]  /*0060*/  ISETP.GE.U32.AND P0, PT, R5, UR5, PT ;  /* 0x0000000505007c0c */ /* 0x002fda000bf06070 */
[----:B------:R-:W-:Y:S05]  /*0070*/  @P0 EXIT ;  /* 0x000000000000094d */ /* 0x000fea0003800000 */
[----:B------:R-:W0:Y:S01]  /*0080*/  LDC.64 R2, c[0x0][0x3a8] ;  /* 0x0000ea00ff027b82 */ /* 0x000e220000000a00 */
[----:B------:R-:W1:Y:S01]  /*0090*/  LDCU.64 UR4, c[0x0][0x358] ;  /* 0x00006b00ff0477ac */ /* 0x000e620008000a00 */
[----:B------:R-:W2:Y:S01]  /*00a0*/  LDCU UR6, c[0x0][0x3b4] ;  /* 0x00007680ff0677ac */ /* 0x000ea20008000800 */
[----:B0-----:R-:W-:-:S05]  /*00b0*/  IMAD.WIDE.U32 R2, R5, 0x4, R2 ;  /* 0x0000000405027825 */ /* 0x001fca00078e0002 */
[----:B-1----:R-:W2:Y:S02]  /*00c0*/  LDG.E R7, desc[UR4][R2.64] ;  /* 0x0000000402077981 */ /* 0x002ea4000c1e1900 */
[----:B--2---:R-:W-:-:S13]  /*00d0*/  ISETP.GE.U32.AND P0, PT, R7, UR6, PT ;  /* 0x0000000607007c0c */ /* 0x004fda000bf06070 */
[----:B------:R-:W-:Y:S05]  /*00e0*/  @P0 EXIT ;  /* 0x000000000000094d */ /* 0x000fea0003800000 */
[----:B------:R-:W0:Y:S08]  /*00f0*/  LDC.64 R2, c[0x0][0x398] ;  /* 0x0000e600ff027b82 */ /* 0x000e300000000a00 */
[----:B------:R-:W1:Y:S08]  /*0100*/  LDC.64 R12, c[0x0][0x3a0] ;  /* 0x0000e800ff0c7b82 */ /* 0x000e700000000a00 */
[----:B------:R-:W2:Y:S01]  /*0110*/  LDC.64 R26, c[0x0][0x3b8] ;  /* 0x0000ee00ff1a7b82 */ /* 0x000ea20000000a00 */
[----:B0-----:R-:W-:-:S05]  /*0120*/  IMAD.WIDE.U32 R2, R7, 0x4, R2 ;  /* 0x0000000407027825 */ /* 0x001fca00078e0002 */
[----:B------:R-:W3:Y:S04]  /*0130*/  LDG.E R23, desc[UR4][R2.64] ;  /* 0x0000000402177981 */ /* 0x000ee8000c1e1900 */
[----:B------:R-:W3:Y:S01]  /*0140*/  LDG.E R0, desc[UR4][R2.64+0x4] ;  /* 0x0000040402007981 */ /* 0x000ee2000c1e1900 */
[----:B-1----:R-:W-:-:S04]  /*0150*/  IMAD.WIDE.U32 R12, R5, 0x8, R12 ;  /* 0x00000008050c7825 */ /* 0x002fc800078e000c */
[----:B------:R-:W-:Y:S02]  /*0160*/  IMAD.SHL.U32 R5, R5, 0x4, RZ ;  /* 0x0000000405057824 */ /* 0x000fe400078e00ff */
[----:B------:R-:W5:Y:S02]  /*0170*/  LDG.E.64 R12, desc[UR4][R12.64] ;  /* 0x000000040c0c7981 */ /* 0x000f64000c1e1b00 */
[----:B--2---:R-:W-:-:S04]  /*0180*/  IMAD.WIDE.U32 R26, R5, 0x4, R26 ;  /* 0x00000004051a7825 */ /* 0x004fc800078e001a */
[----:B------:R-:W-:-:S05]  /*0190*/  IMAD.MOV.U32 R5, RZ, RZ, -0x1 ;  /* 0xffffffffff057424 */ /* 0x000fca00078e00ff */
[----:B------:R0:W-:Y:S04]  /*01a0*/  STG.E desc[UR4][R26.64], R5 ;  /* 0x000000051a007986 */ /* 0x0001e8000c101904 */
[----:B------:R0:W-:Y:S04]  /*01b0*/  STG.E desc[UR4][R26.64+0x4], R5 ;  /* 0x000004051a007986 */ /* 0x0001e8000c101904 */
[----:B------:R0:W-:Y:S04]  /*01c0*/  STG.E desc[UR4][R26.64+0x8], R5 ;  /* 0x000008051a007986 */ /* 0x0001e8000c101904 */
[----:B------:R0:W-:Y:S01]  /*01d0*/  STG.E desc[UR4][R26.64+0xc], R5 ;  /* 0x00000c051a007986 */ /* 0x0001e2000c101904 */
[----:B---3--:R-:W-:-:S05]  /*01e0*/  IMAD.IADD R21, R0, 0x1, -R23 ;  /* 0x0000000100157824 */ /* 0x008fca00078e0a17 */
[----:B------:R-:W-:-:S13]  /*01f0*/  ISETP.NE.AND P0, PT, R21, RZ, PT ;  /* 0x000000ff1500720c */ /* 0x000fda0003f05270 */
[----:B0-----:R-:W-:Y:S05]  /*0200*/  @!P0 EXIT ;  /* 0x000000000000894d */ /* 0x001fea0003800000 */
[----:B------:R-:W-:Y:S01]  /*0210*/  IMAD.MOV.U32 R10, RZ, RZ, RZ ;  /* 0x000000ffff0a7224 */ /* 0x000fe200078e00ff */
[----:B------:R-:W-:Y:S01]  /*0220*/  CS2R R8, SRZ ;  /* 0x0000000000087805 */ /* 0x000fe2000001ff00 */
[----:B------:R-:W-:-:S07]  /*0230*/  IMAD.MOV.U32 R7, RZ, RZ, RZ ;  /* 0x000000ffff077224 */ /* 0x000fce00078e00ff */
.L_x_19:
[----:B0-----:R-:W0:Y:S01]  /*0240*/  LDCU.64 UR6, c[0x0][0x390] ;  /* 0x00007200ff0677ac */ /* 0x001e220008000a00 */
[----:B------:R-:W-:Y:S01]  /*0250*/  IADD3 R0, P0, PT, R23, R8, RZ ;  /* 0x0000000817007210 */ /* 0x000fe20007f1e0ff */
[----:B------:R-:W1:Y:S04]  /*0260*/  LDC.64 R14, c[0x0][0x388] ;  /* 0x0000e200ff0e7b82 */ /* 0x000e680000000a00 */
[----:B------:R-:W-:Y:S01]  /*0270*/  IMAD.X R3, RZ, RZ, R7, P0 ;  /* 0x000000ffff037224 */ /* 0x000fe200000e0607 */
[----:B0-----:R-:W-:-:S04]  /*0280*/  LEA R16, P0, R0, UR6, 0x2 ;  /* 0x0000000600107c11 */ /* 0x001fc8000f8010ff */
[----:B------:R-:W-:-:S05]  /*0290*/  LEA.HI.X R17, R0, UR7, R3, 0x2, P0 ;  /* 0x0000000700117c11 */ /* 0x000fca00080f1403 */
[----:B------:R-:W2:Y:S02]  /*02a0*/  LDG.E R6, desc[UR4][R16.64] ;  /* 0x0000000410067981 */ /* 0x000ea4000c1e1900 */
[C---:B--2---:R-:W-:Y:S02]  /*02b0*/  VIADD R5, R6.reuse, 0x1 ;  /* 0x0000000106057836 */ /* 0x044fe40000000000 */
[----:B-1----:R-:W-:-:S04]  /*02c0*/  IMAD.WIDE.U32 R2, R6, 0x4, R14 ;  /* 0x0000000406027825 */ /* 0x002fc800078e000e */
[----:B------:R-:W-:Y:S02]  /*02d0*/  IMAD.WIDE.U32 R14, R5, 0x4, R14 ;  /* 0x00000004050e7825 */ /* 0x000fe400078e000e */
[----:B------:R-:W2:Y:S04]  /*02e0*/  LDG.E R2, desc[UR4][R2.64] ;  /* 0x0000000402027981 */ /* 0x000ea8000c1e1900 */
[----:B------:R-:W2:Y:S01]  /*02f0*/  LDG.E R5, desc[UR4][R14.64] ;  /* 0x000000040e057981 */ /* 0x000ea2000c1e1900 */
[----:B------:R-:W-:Y:S01]  /*0300*/  BSSY.RECONVERGENT B2, `(.L_x_0) ;  /* 0x000011c000027945 */ /* 0x000fe20003800200 */
[----:B--2---:R-:W-:-:S05]  /*0310*/  IMAD.IADD R5, R5, 0x1, -R2 ;  /* 0x0000000105057824 */ /* 0x004fca00078e0a02 */
[----:B------:R-:W-:-:S13]  /*0320*/  ISETP.NE.AND P0, PT, R5, RZ, PT ;  /* 0x000000ff0500720c */ /* 0x000fda0003f05270 */
[----:B------:R-:W-:Y:S05]  /*0330*/  @!P0 BRA `(.L_x_1) ;  /* 0x0000001000608947 */ /* 0x000fea0003800000 */
[----:B------:R-:W0:Y:S01]  /*0340*/  LDC.64 R24, c[0x0][0x380] ;  /* 0x0000e000ff187b82 */ /* 0x000e220000000a00 */
[C---:B------:R-:W-:Y:S01]  /*0350*/  ISETP.GE.U32.AND P0, PT, R5.reuse, 0x4, PT ;  /* 0x000000040500780c */ /* 0x040fe20003f06070 */
[----:B------:R-:W-:Y:S01]  /*0360*/  BSSY.RECONVERGENT B1, `(.L_x_2) ;  /* 0x000009e000017945 */ /* 0x000fe20003800200 */
[----:B------:R-:W-:Y:S01]  /*0370*/  LOP3.LUT R4, R5, 0x3, RZ, 0xc0, !PT ;  /* 0x0000000305047812 */ /* 0x000fe200078ec0ff */
[----:B------:R-:W-:Y:S02]  /*0380*/  IMAD.MOV.U32 R20, RZ, RZ, RZ ;  /* 0x000000ffff147224 */ /* 0x000fe400078e00ff */
[----:B------:R-:W-:Y:S02]  /*0390*/  IMAD.MOV.U32 R0, RZ, RZ, RZ ;  /* 0x000000ffff007224 */ /* 0x000fe400078e00ff */
[----:B------:R-:W-:Y:S02]  /*03a0*/  IMAD.MOV.U32 R3, RZ, RZ, RZ ;  /* 0x000000ffff037224 */ /* 0x000fe400078e00ff */
[----:B0-----:R-:W-:-:S04]  /*03b0*/  IMAD.WIDE.U32 R24, R2, 0x8, R24 ;  /* 0x0000000802187825 */ /* 0x001fc800078e0018 */
[----:B------:R-:W-:Y:S05]  /*03c0*/  @!P0 BRA `(.L_x_3) ;  /* 0x00000008005c8947 */ /* 0x000fea0003800000 */
[C---:B------:R-:W-:Y:S01]  /*03d0*/  IADD3 R2, P0, PT, R5.reuse, -0x4, RZ ;  /* 0xfffffffc05027810 */ /* 0x040fe20007f1e0ff */
[----:B------:R-:W-:Y:S01]  /*03e0*/  BSSY.RECONVERGENT B0, `(.L_x_3) ;  /* 0x0000095000007945 */ /* 0x000fe20003800200 */
[----:B------:R-:W-:Y:S01]  /*03f0*/  IADD3 R28, P1, PT, R24, 0x10, RZ ;  /* 0x00000010181c7810 */ /* 0x000fe20007f3e0ff */
[----:B------:R-:W-:Y:S01]  /*0400*/  IMAD.MOV.U32 R20, RZ, RZ, RZ ;  /* 0x000000ffff147224 */ /* 0x000fe200078e00ff */
[----:B------:R-:W-:Y:S01]  /*0410*/  LOP3.LUT R0, R5, 0xfffffffc, RZ, 0xc0, !PT ;  /* 0xfffffffc05007812 */ /* 0x000fe200078ec0ff */
[----:B------:R-:W-:Y:S02]  /*0420*/  IMAD.MOV.U32 R19, RZ, RZ, 0x2 ;  /* 0x00000002ff137424 */ /* 0x000fe400078e00ff */
[----:B------:R-:W-:Y:S02]  /*0430*/  IMAD.MOV.U32 R18, RZ, RZ, RZ ;  /* 0x000000ffff127224 */ /* 0x000fe400078e00ff */
[----:B------:R-:W-:Y:S02]  /*0440*/  IMAD.X R11, RZ, RZ, -0x1, P0 ;  /* 0xffffffffff0b7424 */ /* 0x000fe400000e06ff */
[----:B------:R-:W-:-:S07]  /*0450*/  IMAD.X R29, RZ, RZ, R25, P1 ;  /* 0x000000ffff1d7224 */ /* 0x000fce00008e0619 */
.L_x_12:
[----:B------:R-:W-:Y:S02]  /*0460*/  ISETP.NE.U32.AND P0, PT, R2, -0x3, PT ;  /* 0xfffffffd0200780c */ /* 0x000fe40003f05070 */
[----:B------:R-:W-:Y:S02]  /*0470*/  IADD3 R15, P1, PT, R19, -0x1, RZ ;  /* 0xffffffff130f7810 */ /* 0x000fe40007f3e0ff */
[----:B------:R-:W-:Y:S02]  /*0480*/  ISETP.NE.AND.EX P0, PT, R11, -0x1, PT, P0 ;  /* 0xffffffff0b00780c */ /* 0x000fe40003f05300 */
[----:B------:R-:W-:Y:S02]  /*0490*/  IADD3.X R16, PT, PT, R18, -0x1, RZ, P1, !PT ;  /* 0xffffffff12107810 */ /* 0x000fe40000ffe4ff */
[----:B------:R-:W-:Y:S02]  /*04a0*/  SEL R15, R15, RZ, P0 ;  /* 0x000000ff0f0f7207 */ /* 0x000fe40000000000 */
[----:B------:R-:W-:-:S02]  /*04b0*/  SEL R16, R16, RZ, P0 ;  /* 0x000000ff10107207 */ /* 0x000fc40000000000 */
[----:B------:R-:W-:-:S04]  /*04c0*/  LEA R14, P0, R15, R24, 0x3 ;  /* 0x000000180f0e7211 */ /* 0x000fc800078018ff */
[----:B------:R-:W-:Y:S02]  /*04d0*/  LEA.HI.X R15, R15, R25, R16, 0x3, P0 ;  /* 0x000000190f0f7211 */ /* 0x000fe400000f1c10 */
[----:B------:R-:W2:Y:S04]  /*04e0*/  LDG.E.64 R16, desc[UR4][R28.64+-0x10] ;  /* 0xfffff0041c107981 */ /* 0x000ea8000c1e1b00 */
[----:B------:R-:W2:Y:S01]  /*04f0*/  LDG.E.64 R14, desc[UR4][R14.64] ;  /* 0x000000040e0e7981 */ /* 0x000ea2000c1e1b00 */
[----:B------:R-:W-:Y:S01]  /*0500*/  BSSY.RECONVERGENT B3, `(.L_x_4) ;  /* 0x0000016000037945 */ /* 0x000fe20003800200 */
[----:B--2---:R-:W-:Y:S01]  /*0510*/  FSETP.GEU.AND P1, PT, R17, R15, PT ;  /* 0x0000000f1100720b */ /* 0x004fe20003f2e000 */
[----:B------:R-:W-:-:S12]  /*0520*/  IMAD.MOV.U32 R22, RZ, RZ, R17 ;  /* 0x000000ffff167224 */ /* 0x000fd800078e0011 */
[----:B------:R-:W-:Y:S02]  /*0530*/  @!P1 IMAD.MOV.U32 R22, RZ, RZ, R15 ;  /* 0x000000ffff169224 */ /* 0x000fe400078e000f */
[----:B------:R-:W-:-:S05]  /*0540*/  @!P1 IMAD.MOV.U32 R15, RZ, RZ, R17 ;  /* 0x000000ffff0f9224 */ /* 0x000fca00078e0011 */
[----:B-----5:R-:W-:-:S04]  /*0550*/  FSETP.GTU.AND P0, PT, R15, R13, PT ;  /* 0x0000000d0f00720b */ /* 0x020fc80003f0c000 */
[----:B------:R-:W-:Y:S01]  /*0560*/  FSETP.GEU.OR P0, PT, R13, R22, P0 ;  /* 0x000000160d00720b */ /* 0x000fe2000070e400 */
[----:B------:R-:W-:Y:S02]  /*0570*/  IMAD.MOV.U32 R17, RZ, RZ, R16 ;  /* 0x000000ffff117224 */ /* 0x000fe400078e0010 */
[----:B------:R-:W-:Y:S02]  /*0580*/  @!P1 IMAD.MOV.U32 R17, RZ, RZ, R14 ;  /* 0x000000ffff119224 */ /* 0x000fe400078e000e */
[----:B------:R-:W-:-:S08]  /*0590*/  @!P1 IMAD.MOV.U32 R14, RZ, RZ, R16 ;  /* 0x000000ffff0e9224 */ /* 0x000fd000078e0010 */
[----:B------:R-:W-:Y:S05]  /*05a0*/  @P0 BRA `(.L_x_5) ;  /* 0x00000000002c0947 */ /* 0x000fea0003800000 */
[----:B------:R-:W-:-:S05]  /*05b0*/  FADD R22, R22, -R15 ;  /* 0x8000000f16167221 */ /* 0x000fca0000000000 */
[----:B------:R-:W-:-:S13]  /*05c0*/  FSETP.NEU.AND P0, PT, R22, RZ, PT ;  /* 0x000000ff1600720b */ /* 0x000fda0003f0d000 */
[--C-:B------:R-:W-:Y:S01]  /*05d0*/  @P0 FADD R16, R12, -R14.reuse ;  /* 0x8000000e0c100221 */ /* 0x100fe20000000000 */
[----:B------:R-:W-:Y:S01]  /*05e0*/  @P0 FADD R14, R17, -R14 ;  /* 0x8000000e110e0221 */ /* 0x000fe20000000000 */
[----:B------:R-:W-:Y:S02]  /*05f0*/  @P0 FADD R15, R13, -R15 ;  /* 0x8000000f0d0f0221 */ /* 0x000fe40000000000 */
[----:B------:R-:W-:Y:S02]  /*0600*/  @P0 FMUL R16, R22, R16 ;  /* 0x0000001016100220 */ /* 0x000fe40000400000 */
[----:B------:R-:W-:-:S05]  /*0610*/  @P0 FMUL R15, R15, R14 ;  /* 0x0000000e0f0f0220 */ /* 0x000fca0000400000 */
[----:B------:R-:W-:Y:S01]  /*0620*/  @P0 FSETP.GEU.AND P1, PT, R16, R15, PT ;  /* 0x0000000f1000020b */ /* 0x000fe20003f2e000 */
[----:B------:R-:W-:-:S03]  /*0630*/  IMAD.MOV.U32 R15, RZ, RZ, RZ ;  /* 0x000000ffff0f7224 */ /* 0x000fc600078e00ff */
[----:B------:R-:W-:-:S05]  /*0640*/  @P0 SEL R15, RZ, 0x1, P1 ;  /* 0x00000001ff0f0807 */ /* 0x000fca0000800000 */
[----:B------:R-:W-:-:S07]  /*0650*/  IMAD.IADD R20, R20, 0x1, R15 ;  /* 0x0000000114147824 */ /* 0x000fce00078e020f */
.L_x_5:
[----:B------:R-:W-:Y:S05]  /*0660*/  BSYNC.RECONVERGENT B3 ;  /* 0x0000000000037941 */ /* 0x000fea0003800200 */
.L_x_4:
[----:B------:R-:W-:-:S04]  /*0670*/  ISETP.NE.U32.AND P0, PT, R2, -0x2, PT ;  /* 0xfffffffe0200780c */ /* 0x000fc80003f05070 */
[----:B------:R-:W-:-:S04]  /*0680*/  ISETP.NE.AND.EX P0, PT, R11, -0x1, PT, P0 ;  /* 0xffffffff0b00780c */ /* 0x000fc80003f05300 */
[----:B------:R-:W-:Y:S02]  /*0690*/  SEL R15, R19, RZ, P0 ;  /* 0x000000ff130f7207 */ /* 0x000fe40000000000 */
[----:B------:R-:W-:Y:S02]  /*06a0*/  SEL R16, R18, RZ, P0 ;  /* 0x000000ff12107207 */ /* 0x000fe40000000000 */
        /* <DEDUP_REMOVED lines=9> */
[----:B------:R-:W-:-:S04]  /*0740*/  FSETP.GTU.AND P0, PT, R15, R13, PT ;  /* 0x0000000d0f00720b */ /* 0x000fc80003f0c000 */
[----:B------:R-:W-:Y:S02]  /*0750*/  FSETP.GEU.OR P0, PT, R13, R22, P0 ;  /* 0x000000160d00720b */ /* 0x000fe4000070e400 */
[----:B------:R-:W-:Y:S01]  /*0760*/  MOV R17, R16 ;  /* 0x0000001000117202 */ /* 0x000fe20000000f00 */
        /* <DEDUP_REMOVED lines=14> */
.L_x_7:
[----:B------:R-:W-:Y:S05]  /*0850*/  BSYNC.RECONVERGENT B3 ;  /* 0x0000000000037941 */ /* 0x000fea0003800200 */
.L_x_6:
[----:B------:R-:W-:Y:S02]  /*0860*/  ISETP.NE.U32.AND P0, PT, R2, -0x1, PT ;  /* 0xffffffff0200780c */ /* 0x000fe40003f05070 */
[----:B------:R-:W-:Y:S02]  /*0870*/  IADD3 R15, P1, PT, R19, 0x1, RZ ;  /* 0x00000001130f7810 */ /* 0x000fe40007f3e0ff */
[----:B------:R-:W-:-:S03]  /*0880*/  ISETP.NE.AND.EX P0, PT, R11, -0x1, PT, P0 ;  /* 0xffffffff0b00780c */ /* 0x000fc60003f05300 */
[----:B------:R-:W-:Y:S01]  /*0890*/  IMAD.X R16, RZ, RZ, R18, P1 ;  /* 0x000000ffff107224 */ /* 0x000fe200008e0612 */
[----:B------:R-:W-:-:S04]  /*08a0*/  SEL R15, R15, RZ, P0 ;  /* 0x000000ff0f0f7207 */ /* 0x000fc80000000000 */
        /* <DEDUP_REMOVED lines=27> */
.L_x_9:
[----:B------:R-:W-:Y:S05]  /*0a60*/  BSYNC.RECONVERGENT B3 ;  /* 0x0000000000037941 */ /* 0x000fea0003800200 */
.L_x_8:
[----:B------:R-:W-:Y:S02]  /*0a70*/  ISETP.NE.U32.AND P0, PT, R2, RZ, PT ;  /* 0x000000ff0200720c */ /* 0x000fe40003f05070 */
[----:B------:R-:W-:Y:S02]  /*0a80*/  IADD3 R15, P1, PT, R19, 0x2, RZ ;  /* 0x00000002130f7810 */ /* 0x000fe40007f3e0ff */
[----:B------:R-:W-:-:S03]  /*0a90*/  ISETP.NE.AND.EX P0, PT, R11, RZ, PT, P0 ;  /* 0x000000ff0b00720c */ /* 0x000fc60003f05300 */
        /* <DEDUP_REMOVED lines=14> */
[--C-:B------:R-:W-:Y:S01]  /*0b80*/  IMAD.MOV.U32 R17, RZ, RZ, R16.reuse ;  /* 0x000000ffff117224 */ /* 0x100fe200078e0010 */
[----:B------:R-:W-:Y:S01]  /*0b90*/  @!P1 MOV R17, R14 ;  /* 0x0000000e00119202 */ /* 0x000fe20000000f00 */
[----:B------:R-:W-:-:S10]  /*0ba0*/  @!P1 IMAD.MOV.U32 R14, RZ, RZ, R16 ;  /* 0x000000ffff0e9224 */ /* 0x000fd400078e0010 */
        /* <DEDUP_REMOVED lines=12> */
.L_x_11:
[----:B------:R-:W-:Y:S05]  /*0c70*/  BSYNC.RECONVERGENT B3 ;  /* 0x0000000000037941 */ /* 0x000fea0003800200 */
.L_x_10:
[----:B------:R-:W-:Y:S02]  /*0c80*/  IADD3 R19, P0, PT, R19, 0x4, RZ ;  /* 0x0000000413137810 */ /* 0x000fe40007f1e0ff */
[----:B------:R-:W-:Y:S02]  /*0c90*/  IADD3 R28, P2, PT, R28, 0x20, RZ ;  /* 0x000000201c1c7810 */ /* 0x000fe40007f5e0ff */
[----:B------:R-:W-:Y:S01]  /*0ca0*/  IADD3 R14, P1, PT, R19, -R0, RZ ;  /* 0x80000000130e7210 */ /* 0x000fe20007f3e0ff */
[----:B------:R-:W-:Y:S02]  /*0cb0*/  IMAD.X R18, RZ, RZ, R18, P0 ;  /* 0x000000ffff127224 */ /* 0x000fe400000e0612 */
[----:B------:R-:W-:Y:S01]  /*0cc0*/  IMAD.X R29, RZ, RZ, R29, P2 ;  /* 0x000000ffff1d7224 */ /* 0x000fe200010e061d */
[----:B------:R-:W-:Y:S02]  /*0cd0*/  ISETP.NE.U32.AND P0, PT, R14, 0x2, PT ;  /* 0x000000020e00780c */ /* 0x000fe40003f05070 */
[----:B------:R-:W-:-:S02]  /*0ce0*/  IADD3.X R14, PT, PT, R18, -0x1, RZ, P1, !PT ;  /* 0xffffffff120e7810 */ /* 0x000fc40000ffe4ff */
[----:B------:R-:W-:Y:S02]  /*0cf0*/  IADD3 R2, P1, PT, R2, -0x4, RZ ;  /* 0xfffffffc02027810 */ /* 0x000fe40007f3e0ff */
[----:B------:R-:W-:Y:S02]  /*0d00*/  ISETP.NE.AND.EX P0, PT, R14, RZ, PT, P0 ;  /* 0x000000ff0e00720c */ /* 0x000fe40003f05300 */
[----:B------:R-:W-:-:S11]  /*0d10*/  IADD3.X R11, PT, PT, R11, -0x1, RZ, P1, !PT ;  /* 0xffffffff0b0b7810 */ /* 0x000fd60000ffe4ff */
[----:B------:R-:W-:Y:S05]  /*0d20*/  @P0 BRA `(.L_x_12) ;  /* 0xfffffff400cc0947 */ /* 0x000fea000383ffff */
[----:B------:R-:W-:Y:S05]  /*0d30*/  BSYNC.RECONVERGENT B0 ;  /* 0x0000000000007941 */ /* 0x000fea0003800200 */
.L_x_3:
[----:B------:R-:W-:Y:S05]  /*0d40*/  BSYNC.RECONVERGENT B1 ;  /* 0x0000000000017941 */ /* 0x000fea0003800200 */
.L_x_2:
[----:B------:R-:W-:Y:S01]  /*0d50*/  ISETP.NE.U32.AND P0, PT, R4, RZ, PT ;  /* 0x000000ff0400720c */ /* 0x000fe20003f05070 */
[----:B------:R-:W-:Y:S03]  /*0d60*/  BSSY.RECONVERGENT B0, `(.L_x_13) ;  /* 0x000006c000007945 */ /* 0x000fe60003800200 */
[----:B------:R-:W-:-:S13]  /*0d70*/  ISETP.NE.AND.EX P0, PT, RZ, RZ, PT, P0 ;  /* 0x000000ffff00720c */ /* 0x000fda0003f05300 */
[----:B------:R-:W-:Y:S05]  /*0d80*/  @!P0 BRA `(.L_x_14) ;  /* 0x0000000400a48947 */ /* 0x000fea0003800000 */
[----:B------:R-:W-:-:S04]  /*0d90*/  IADD3 R2, P1, PT, R0, 0x1, RZ ;  /* 0x0000000100027810 */ /* 0x000fc80007f3e0ff */
[----:B------:R-:W-:Y:S01]  /*0da0*/  ISETP.NE.U32.AND P0, PT, R2, R5, PT ;  /* 0x000000050200720c */ /* 0x000fe20003f05070 */
[----:B------:R-:W-:Y:S01]  /*0db0*/  IMAD.X R14, RZ, RZ, R3, P1 ;  /* 0x000000ffff0e7224 */ /* 0x000fe200008e0603 */
[----:B------:R-:W-:-:S04]  /*0dc0*/  LEA R18, P1, R0, R24, 0x3 ;  /* 0x0000001800127211 */ /* 0x000fc800078218ff */
[----:B------:R-:W-:Y:S02]  /*0dd0*/  ISETP.NE.AND.EX P0, PT, R14, RZ, PT, P0 ;  /* 0x000000ff0e00720c */ /* 0x000fe40003f05300 */
[----:B------:R-:W-:Y:S02]  /*0de0*/  LEA.HI.X R19, R0, R25, R3, 0x3, P1 ;  /* 0x0000001900137211 */ /* 0x000fe400008f1c03 */
[----:B------:R-:W-:Y:S02]  /*0df0*/  SEL R11, R2, RZ, P0 ;  /* 0x000000ff020b7207 */ /* 0x000fe40000000000 */
[----:B------:R-:W-:Y:S01]  /*0e00*/  SEL R2, R14, RZ, P0 ;  /* 0x000000ff0e027207 */ /* 0x000fe20000000000 */
[----:B------:R-:W2:Y:S01]  /*0e10*/  LDG.E.64 R16, desc[UR4][R18.64] ;  /* 0x0000000412107981 */ /* 0x000ea2000c1e1b00 */
[----:B------:R-:W-:-:S04]  /*0e20*/  LEA R28, P0, R11, R24, 0x3 ;  /* 0x000000180b1c7211 */ /* 0x000fc800078018ff */
[----:B------:R-:W-:-:S05]  /*0e30*/  LEA.HI.X R29, R11, R25, R2, 0x3, P0 ;  /* 0x000000190b1d7211 */ /* 0x000fca00000f1c02 */
[----:B------:R-:W2:Y:S01]  /*0e40*/  LDG.E.64 R14, desc[UR4][R28.64] ;  /* 0x000000041c0e7981 */ /* 0x000ea2000c1e1b00 */
[----:B------:R-:W-:Y:S01]  /*0e50*/  ISETP.NE.U32.AND P1, PT, R4, 0x1, PT ;  /* 0x000000010400780c */ /* 0x000fe20003f25070 */
[----:B------:R-:W-:Y:S03]  /*0e60*/  BSSY.RECONVERGENT B1, `(.L_x_15) ;  /* 0x0000017000017945 */ /* 0x000fe60003800200 */
[----:B------:R-:W-:Y:S02]  /*0e70*/  ISETP.NE.AND.EX P1, PT, RZ, RZ, PT, P1 ;  /* 0x000000ffff00720c */ /* 0x000fe40003f25310 */
        /* <DEDUP_REMOVED lines=14> */
[----:B------:R-:W-:Y:S01]  /*0f60*/  @P0 FADD R15, R13, -R15 ;  /* 0x8000000f0d0f0221 */ /* 0x000fe20000000000 */
[----:B------:R-:W-:Y:S02]  /*0f70*/  IMAD.MOV.U32 R11, RZ, RZ, RZ ;  /* 0x000000ffff0b7224 */ /* 0x000fe400078e00ff */
[----:B------:R-:W-:Y:S01]  /*0f80*/  @P0 FMUL R14, R17, R14 ;  /* 0x0000000e110e0220 */ /* 0x000fe20000400000 */
[----:B------:R-:W-:-:S05]  /*0f90*/  @P0 FMUL R15, R15, R2 ;  /* 0x000000020f0f0220 */ /* 0x000fca0000400000 */
[----:B------:R-:W-:-:S04]  /*0fa0*/  @P0 FSETP.GEU.AND P2, PT, R14, R15, PT ;  /* 0x0000000f0e00020b */ /* 0x000fc80003f4e000 */
[----:B------:R-:W-:-:S05]  /*0fb0*/  @P0 SEL R11, RZ, 0x1, P2 ;  /* 0x00000001ff0b0807 */ /* 0x000fca0001000000 */
[----:B------:R-:W-:-:S07]  /*0fc0*/  IMAD.IADD R20, R11, 0x1, R20 ;  /* 0x000000010b147824 */ /* 0x000fce00078e0214 */
.L_x_16:
[----:B------:R-:W-:Y:S05]  /*0fd0*/  BSYNC.RECONVERGENT B1 ;  /* 0x0000000000017941 */ /* 0x000fea0003800200 */
.L_x_15:
[----:B------:R-:W-:Y:S05]  /*0fe0*/  @!P1 BRA `(.L_x_14) ;  /* 0x00000004000c9947 */ /* 0x000fea0003800000 */
[----:B------:R-:W-:Y:S01]  /*0ff0*/  IADD3 R2, P1, PT, R0, 0x2, RZ ;  /* 0x0000000200027810 */ /* 0x000fe20007f3e0ff */
[----:B------:R-:W2:Y:S03]  /*1000*/  LDG.E.64 R16, desc[UR4][R18.64+0x8] ;  /* 0x0000080412107981 */ /* 0x000ea6000c1e1b00 */
[----:B------:R-:W-:Y:S01]  /*1010*/  ISETP.NE.U32.AND P0, PT, R2, R5, PT ;  /* 0x000000050200720c */ /* 0x000fe20003f05070 */
[----:B------:R-:W-:-:S05]  /*1020*/  IMAD.X R14, RZ, RZ, R3, P1 ;  /* 0x000000ffff0e7224 */ /* 0x000fca00008e0603 */
[----:B------:R-:W-:-:S04]  /*1030*/  ISETP.NE.AND.EX P0, PT, R14, RZ, PT, P0 ;  /* 0x000000ff0e00720c */ /* 0x000fc80003f05300 */
[----:B------:R-:W-:Y:S02]  /*1040*/  SEL R11, R2, RZ, P0 ;  /* 0x000000ff020b7207 */ /* 0x000fe40000000000 */
[----:B------:R-:W-:Y:S02]  /*1050*/  SEL R2, R14, RZ, P0 ;  /* 0x000000ff0e027207 */ /* 0x000fe40000000000 */
[----:B------:R-:W-:-:S04]  /*1060*/  LEA R28, P0, R11, R24, 0x3 ;  /* 0x000000180b1c7211 */ /* 0x000fc800078018ff */
[----:B------:R-:W-:-:S05]  /*1070*/  LEA.HI.X R29, R11, R25, R2, 0x3, P0 ;  /* 0x000000190b1d7211 */ /* 0x000fca00000f1c02 */
[----:B------:R-:W3:Y:S01]  /*1080*/  LDG.E.64 R14, desc[UR4][R28.64] ;  /* 0x000000041c0e7981 */ /* 0x000ee2000c1e1b00 */
[----:B------:R-:W-:Y:S01]  /*1090*/  ISETP.NE.U32.AND P1, PT, R4, 0x2, PT ;  /* 0x000000020400780c */ /* 0x000fe20003f25070 */
[----:B------:R-:W-:Y:S03]  /*10a0*/  BSSY.RECONVERGENT B1, `(.L_x_17) ;  /* 0x0000017000017945 */ /* 0x000fe60003800200 */
[----:B------:R-:W-:Y:S01]  /*10b0*/  ISETP.NE.AND.EX P1, PT, RZ, RZ, PT, P1 ;  /* 0x000000ffff00720c */ /* 0x000fe20003f25310 */
[----:B--2---:R-:W-:Y:S01]  /*10c0*/  IMAD.MOV.U32 R2, RZ, RZ, R17 ;  /* 0x000000ffff027224 */ /* 0x004fe200078e0011 */
[----:B---3--:R-:W-:-:S13]  /*10d0*/  FSETP.GEU.AND P2, PT, R17, R15, PT ;  /* 0x0000000f1100720b */ /* 0x008fda0003f4e000 */
        /* <DEDUP_REMOVED lines=19> */
.L_x_18:
[----:B------:R-:W-:Y:S05]  /*1210*/  BSYNC.RECONVERGENT B1 ;  /* 0x0000000000017941 */ /* 0x000fea0003800200 */
.L_x_17:
        /* <DEDUP_REMOVED lines=11> */
[----:B--2---:R-:W-:Y:S01]  /*12d0*/  IMAD.MOV.U32 R0, RZ, RZ, R19 ;  /* 0x000000ffff007224 */ /* 0x004fe200078e0013 */
[----:B---3--:R-:W-:-:S13]  /*12e0*/  FSETP.GEU.AND P1, PT, R19, R3, PT ;  /* 0x000000031300720b */ /* 0x008fda0003f2e000 */
        /* <DEDUP_REMOVED lines=12> */
[----:B------:R-:W-:-:S03]  /*13b0*/  @P0 FADD R3, R13, -R3 ;  /* 0x800000030d030221 */ /* 0x000fc60000000000 */
[----:B------:R-:W-:Y:S01]  /*13c0*/  @P0 FMUL R2, R5, R2 ;  /* 0x0000000205020220 */ /* 0x000fe20000400000 */
[----:B------:R-:W-:Y:S01]  /*13d0*/  @P0 FMUL R5, R3, R0 ;  /* 0x0000000003050220 */ /* 0x000fe20000400000 */
[----:B------:R-:W-:-:S04]  /*13e0*/  IMAD.MOV.U32 R3, RZ, RZ, RZ ;  /* 0x000000ffff037224 */ /* 0x000fc800078e00ff */
[----:B------:R-:W-:-:S04]  /*13f0*/  @P0 FSETP.GEU.AND P1, PT, R2, R5, PT ;  /* 0x000000050200020b */ /* 0x000fc80003f2e000 */
[----:B------:R-:W-:-:S05]  /*1400*/  @P0 SEL R3, RZ, 0x1, P1 ;  /* 0x00000001ff030807 */ /* 0x000fca0000800000 */
[----:B------:R-:W-:-:S07]  /*1410*/  IMAD.IADD R20, R3, 0x1, R20 ;  /* 0x0000000103147824 */ /* 0x000fce00078e0214 */
.L_x_14:
[----:B------:R-:W-:Y:S05]  /*1420*/  BSYNC.RECONVERGENT B0 ;  /* 0x0000000000007941 */ /* 0x000fea0003800200 */
.L_x_13:
[----:B------:R-:W-:-:S04]  /*1430*/  LOP3.LUT R20, R20, 0x1, RZ, 0xc0, !PT ;  /* 0x0000000114147812 */ /* 0x000fc800078ec0ff */
[----:B------:R-:W-:-:S13]  /*1440*/  ISETP.NE.U32.AND P0, PT, R20, 0x1, PT ;  /* 0x000000011400780c */ /* 0x000fda0003f05070 */
[----:B------:R-:W-:-:S04]  /*1450*/  @!P0 LEA R2, P1, R10, R26, 0x2 ;  /* 0x0000001a0a028211 */ /* 0x000fc800078210ff */
[C---:B------:R-:W-:Y:S02]  /*1460*/  @!P0 LEA.HI.X R3, R10.reuse, R27, R9, 0x2, P1 ;  /* 0x0000001b0a038211 */ /* 0x040fe400008f1409 */
[----:B------:R-:W-:-:S03]  /*1470*/  @!P0 IADD3 R0, P1, PT, R10, 0x1, RZ ;  /* 0x000000010a008810 */ /* 0x000fc60007f3e0ff */
[----:B------:R0:W-:Y:S02]  /*1480*/  @!P0 STG.E desc[UR4][R2.64], R6 ;  /* 0x0000000602008986 */ /* 0x0001e4000c101904 */
[----:B------:R-:W-:Y:S02]  /*1490*/  @!P0 IMAD.X R4, RZ, RZ, R9, P1 ;  /* 0x000000ffff048224 */ /* 0x000fe400008e0609 */
[----:B------:R-:W-:Y:S02]  /*14a0*/  @!P0 IMAD.MOV.U32 R10, RZ, RZ, R0 ;  /* 0x000000ffff0a8224 */ /* 0x000fe400078e0000 */
[----:B------:R-:W-:-:S07]  /*14b0*/  @!P0 IMAD.MOV.U32 R9, RZ, RZ, R4 ;  /* 0x000000ffff098224 */ /* 0x000fce00078e0004 */
.L_x_1:
[----:B------:R-:W-:Y:S05]  /*14c0*/  BSYNC.RECONVERGENT B2 ;  /* 0x0000000000027941 */ /* 0x000fea0003800200 */
.L_x_0:
[----:B------:R-:W-:Y:S02]  /*14d0*/  ISETP.GE.U32.AND P0, PT, R10, 0x4, PT ;  /* 0x000000040a00780c */ /* 0x000fe40003f06070 */
[----:B------:R-:W-:Y:S02]  /*14e0*/  IADD3 R8, P1, PT, R8, 0x1, RZ ;  /* 0x0000000108087810 */ /* 0x000fe40007f3e0ff */
[----:B------:R-:W-:-:S03]  /*14f0*/  ISETP.GE.U32.AND.EX P0, PT, R9, RZ, PT, P0 ;  /* 0x000000ff0900720c */ /* 0x000fc60003f06100 */
[----:B------:R-:W-:Y:S01]  /*1500*/  IMAD.X R7, RZ, RZ, R7, P1 ;  /* 0x000000ffff077224 */ /* 0x000fe200008e0607 */
[----:B------:R-:W-:-:S04]  /*1510*/  ISETP.GE.U32.AND P1, PT, R8, R21, PT ;  /* 0x000000150800720c */ /* 0x000fc80003f26070 */
[----:B------:R-:W-:-:S05]  /*1520*/  ISETP.GE.U32.AND.EX P1, PT, R7, RZ, PT, P1 ;  /* 0x000000ff0700720c */ /* 0x000fca0003f26110 */
[----:B------:R-:W-:Y:S08]  /*1530*/  @P0 EXIT ;  /* 0x000000000000094d */ /* 0x000ff00003800000 */
[----:B------:R-:W-:Y:S05]  /*1540*/  @!P1 BRA `(.L_x_19) ;  /* 0xffffffec003c9947 */ /* 0x000fea000383ffff */
[----:B------:R-:W-:Y:S05]  /*1550*/  EXIT ;  /* 0x000000000000794d */ /* 0x000fea0003800000 */
.L_x_20:
[----:B------:R-:W-:-:S00]  /*1560*/  BRA `(.L_x_20) ;  /* 0xfffffffc00fc7947 */ /* 0x000fc0000383ffff */
[----:B------:R-:W-:-:S00]  /*1570*/  NOP ;  /* 0x0000000000007918 */ /* 0x000fc00000000000 */
        /* <DEDUP_REMOVED lines=8> */
.L_x_147:


//--------------------- .text._Z26intersectAllPointsInBucketPK6float2PKjS3_S3_S1_S3_jjPj --------------------------
	.section	.text._Z26intersectAllPointsInBucketPK6float2PKjS3_S3_S1_S3_jjPj,"ax",@progbits
	.align	128
        .global         _Z26intersectAllPointsInBucketPK6float2PKjS3_S3_S1_S3_jjPj
        .type           _Z26intersectAllPointsInBucketPK6float2PKjS3_S3_S1_S3_jjPj,@function
        .size           _Z26intersectAllPointsInBucketPK6float2PKjS3_S3_S1_S3_jjPj,(.L_x_145 - _Z26intersectAllPointsInBucketPK6float2PKjS3_S3_S1_S3_jjPj)
        .other          _Z26intersectAllPointsInBucketPK6float2PKjS3_S3_S1_S3_jjPj,@"STO_CUDA_ENTRY STV_DEFAULT"
_Z26intersectAllPointsInBucketPK6float2PKjS3_S3_S1_S3_jjPj:
.text._Z26intersectAllPointsInBucketPK6float2PKjS3_S3_S1_S3_jjPj:
        /* <DEDUP_REMOVED lines=11> */
[----:B0-----:R-:W-:-:S06]  /*00b0*/  IMAD.WIDE.U32 R2, R7, 0x4, R2 ;  /* 0x0000000407027825 */ /* 0x001fcc00078e0002 */
        /* <DEDUP_REMOVED lines=24> */
.L_x_69:
        /* <DEDUP_REMOVED lines=21> */
[----:B0-----:R-:W-:Y:S01]  /*0390*/  IMAD.WIDE.U32 R16, R11, 0x8, R16 ;  /* 0x000000080b107825 */ /* 0x001fe200078e0010 */
[----:B------:R-:W-:-:S07]  /*03a0*/  CS2R R10, SRZ ;  /* 0x00000000000a7805 */ /* 0x000fce000001ff00 */
[----:B------:R-:W-:Y:S05]  /*03b0*/  @!P0 BRA `(.L_x_24) ;  /* 0x0000000800f08947 */ /* 0x000fea0003800000 */
[----:B------:R-:W-:Y:S01]  /*03c0*/  IADD3 R12, P0, PT, R8, -0x4, RZ ;  /* 0xfffffffc080c7810 */ /* 0x000fe20007f1e0ff */
        /* <DEDUP_REMOVED lines=8> */
.L_x_50:
        /* <DEDUP_REMOVED lines=11> */
[CC--:B--2---:R-:W-:Y:S02]  /*0500*/  FMNMX R30, R21.reuse, R23.reuse, !PT ;  /* 0x00000017151e7209 */ /* 0x0c4fe40007800000 */
[----:B------:R-:W-:-:S02]  /*0510*/  FMNMX R28, R21, R23, PT ;  /* 0x00000017151c7209 */ /* 0x000fc40003800000 */
[----:B-----5:R-:W-:-:S04]  /*0520*/  FSETP.GEU.AND P0, PT, R19, R30, PT ;  /* 0x0000001e1300720b */ /* 0x020fc80003f0e000 */
[----:B------:R-:W-:-:S13]  /*0530*/  FSETP.LTU.OR P0, PT, R19, R28, P0 ;  /* 0x0000001c1300720b */ /* 0x000fda0000709400 */
[----:B------:R-:W-:Y:S05]  /*0540*/  @P0 BRA `(.L_x_27) ;  /* 0x0000000000640947 */ /* 0x000fea0003800000 */
[----:B------:R-:W-:Y:S01]  /*0550*/  FADD R25, R21, -R23 ;  /* 0x8000001715197221 */ /* 0x000fe20000000000 */
[----:B------:R-:W-:Y:S01]  /*0560*/  BSSY.RECONVERGENT B6, `(.L_x_28) ;  /* 0x0000016000067945 */ /* 0x000fe20003800200 */
[----:B------:R-:W-:-:S03]  /*0570*/  IMAD.MOV.U32 R21, RZ, RZ, RZ ;  /* 0x000000ffff157224 */ /* 0x000fc600078e00ff */
[----:B------:R-:W-:-:S13]  /*0580*/  FSETP.NEU.AND P0, PT, R25, RZ, PT ;  /* 0x000000ff1900720b */ /* 0x000fda0003f0d000 */
[----:B------:R-:W-:Y:S05]  /*0590*/  @!P0 BRA `(.L_x_29) ;  /* 0x0000000000488947 */ /* 0x000fea0003800000 */
[----:B------:R-:W0:Y:S01]  /*05a0*/  MUFU.RCP R28, R25 ;  /* 0x00000019001c7308 */ /* 0x000e220000001000 */
[----:B------:R-:W-:Y:S01]  /*05b0*/  FADD R20, R20, -R22 ;  /* 0x8000001614147221 */ /* 0x000fe20000000000 */
[----:B------:R-:W-:Y:S01]  /*05c0*/  FADD R29, R19, -R23 ;  /* 0x80000017131d7221 */ /* 0x000fe20000000000 */
[----:B------:R-:W-:Y:S03]  /*05d0*/  BSSY.RECONVERGENT B7, `(.L_x_30) ;  /* 0x000000b000077945 */ /* 0x000fe60003800200 */
[----:B------:R-:W-:-:S04]  /*05e0*/  FMUL R29, R29, R20 ;  /* 0x000000141d1d7220 */ /* 0x000fc80000400000 */
[----:B------:R-:W1:Y:S01]  /*05f0*/  FCHK P0, R29, R25 ;  /* 0x000000191d007302 */ /* 0x000e620000000000 */
[----:B0-----:R-:W-:-:S04]  /*0600*/  FFMA R21, -R25, R28, 1 ;  /* 0x3f80000019157423 */ /* 0x001fc8000000011c */
[----:B------:R-:W-:-:S04]  /*0610*/  FFMA R28, R28, R21, R28 ;  /* 0x000000151c1c7223 */ /* 0x000fc8000000001c */
[----:B------:R-:W-:-:S04]  /*0620*/  FFMA R21, R29, R28, RZ ;  /* 0x0000001c1d157223 */ /* 0x000fc800000000ff */
[----:B------:R-:W-:-:S04]  /*0630*/  FFMA R20, -R25, R21, R29 ;  /* 0x0000001519147223 */ /* 0x000fc8000000011d */
[----:B------:R-:W-:Y:S01]  /*0640*/  FFMA R20, R28, R20, R21 ;  /* 0x000000141c147223 */ /* 0x000fe20000000015 */
[----:B-1----:R-:W-:Y:S06]  /*0650*/  @!P0 BRA `(.L_x_31) ;  /* 0x0000000000088947 */ /* 0x002fec0003800000 */
[----:B------:R-:W-:-:S07]  /*0660*/  MOV R28, 0x680 ;  /* 0x00000680001c7802 */ /* 0x000fce0000000f00 */
[----:B------:R-:W-:Y:S05]  /*0670*/  CALL.REL.NOINC `($__internal_0_$__cuda_sm3x_div_rn_noftz_f32_slowpath) ;  /* 0x0000001000b47944 */ /* 0x000fea0003c00000 */
.L_x_31:
[----:B------:R-:W-:Y:S05]  /*0680*/  BSYNC.RECONVERGENT B7 ;  /* 0x0000000000077941 */ /* 0x000fea0003800200 */
.L_x_30:
[----:B------:R-:W-:-:S05]  /*0690*/  FADD R21, R22, R20 ;  /* 0x0000001416157221 */ /* 0x000fca0000000000 */
[----:B------:R-:W-:-:S04]  /*06a0*/  FSETP.GEU.AND P0, PT, R18, R21, PT ;  /* 0x000000151200720b */ /* 0x000fc80003f0e000 */
[----:B------:R-:W-:-:S09]  /*06b0*/  SEL R21, RZ, 0x1, P0 ;  /* 0x00000001ff157807 */ /* 0x000fd20000000000 */
.L_x_29:
[----:B------:R-:W-:Y:S05]  /*06c0*/  BSYNC.RECONVERGENT B6 ;  /* 0x0000000000067941 */ /* 0x000fea0003800200 */
.L_x_28:
[----:B------:R-:W-:-:S07]  /*06d0*/  IMAD.IADD R10, R10, 0x1, R21 ;  /* 0x000000010a0a7824 */ /* 0x000fce00078e0215 */
.L_x_27:
[----:B------:R-:W-:Y:S05]  /*06e0*/  BSYNC.RECONVERGENT B5 ;  /* 0x0000000000057941 */ /* 0x000fea0003800200 */
.L_x_26:
        /* <DEDUP_REMOVED lines=9> */
[CC--:B--2---:R-:W-:Y:S02]  /*0780*/  FMNMX R30, R21.reuse, R23.reuse, !PT ;  /* 0x00000017151e7209 */ /* 0x0c4fe40007800000 */
[----:B------:R-:W-:-:S02]  /*0790*/  FMNMX R28, R21, R23, PT ;  /* 0x00000017151c7209 */ /* 0x000fc40003800000 */
[----:B------:R-:W-:-:S04]  /*07a0*/  FSETP.GEU.AND P0, PT, R19, R30, PT ;  /* 0x0000001e1300720b */ /* 0x000fc80003f0e000 */
        /* <DEDUP_REMOVED lines=21> */
.L_x_37:
[----:B------:R-:W-:Y:S05]  /*0900*/  BSYNC.RECONVERGENT B7 ;  /* 0x0000000000077941 */ /* 0x000fea0003800200 */
.L_x_36:
[----:B------:R-:W-:-:S05]  /*0910*/  FADD R21, R22, R20 ;  /* 0x0000001416157221 */ /* 0x000fca0000000000 */
[----:B------:R-:W-:-:S04]  /*0920*/  FSETP.GEU.AND P0, PT, R18, R21, PT ;  /* 0x000000151200720b */ /* 0x000fc80003f0e000 */
[----:B------:R-:W-:-:S09]  /*0930*/  SEL R21, RZ, 0x1, P0 ;  /* 0x00000001ff157807 */ /* 0x000fd20000000000 */
.L_x_35:
[----:B------:R-:W-:Y:S05]  /*0940*/  BSYNC.RECONVERGENT B6 ;  /* 0x0000000000067941 */ /* 0x000fea0003800200 */
.L_x_34:
[----:B------:R-:W-:-:S07]  /*0950*/  IMAD.IADD R10, R10, 0x1, R21 ;  /* 0x000000010a0a7824 */ /* 0x000fce00078e0215 */
.L_x_33:
[----:B------:R-:W-:Y:S05]  /*0960*/  BSYNC.RECONVERGENT B5 ;  /* 0x0000000000057941 */ /* 0x000fea0003800200 */
.L_x_32:
        /* <DEDUP_REMOVED lines=35> */
.L_x_43:
[----:B------:R-:W-:Y:S05]  /*0ba0*/  BSYNC.RECONVERGENT B7 ;  /* 0x0000000000077941 */ /* 0x000fea0003800200 */
.L_x_42:
[----:B------:R-:W-:-:S05]  /*0bb0*/  FADD R21, R22, R20 ;  /* 0x0000001416157221 */ /* 0x000fca0000000000 */
[----:B------:R-:W-:-:S04]  /*0bc0*/  FSETP.GEU.AND P0, PT, R18, R21, PT ;  /* 0x000000151200720b */ /* 0x000fc80003f0e000 */
[----:B------:R-:W-:-:S09]  /*0bd0*/  SEL R21, RZ, 0x1, P0 ;  /* 0x00000001ff157807 */ /* 0x000fd20000000000 */
.L_x_41:
[----:B------:R-:W-:Y:S05]  /*0be0*/  BSYNC.RECONVERGENT B6 ;  /* 0x0000000000067941 */ /* 0x000fea0003800200 */
.L_x_40:
[----:B------:R-:W-:-:S07]  /*0bf0*/  IMAD.IADD R10, R10, 0x1, R21 ;  /* 0x000000010a0a7824 */ /* 0x000fce00078e0215 */
.L_x_39:
[----:B------:R-:W-:Y:S05]  /*0c00*/  BSYNC.RECONVERGENT B5 ;  /* 0x0000000000057941 */ /* 0x000fea0003800200 */
.L_x_38:
        /* <DEDUP_REMOVED lines=35> */
.L_x_49:
[----:B------:R-:W-:Y:S05]  /*0e40*/  BSYNC.RECONVERGENT B7 ;  /* 0x0000000000077941 */ /* 0x000fea0003800200 */
.L_x_48:
[----:B------:R-:W-:-:S05]  /*0e50*/  FADD R21, R22, R20 ;  /* 0x0000001416157221 */ /* 0x000fca0000000000 */
[----:B------:R-:W-:-:S04]  /*0e60*/  FSETP.GEU.AND P0, PT, R18, R21, PT ;  /* 0x000000151200720b */ /* 0x000fc80003f0e000 */
[----:B------:R-:W-:-:S09]  /*0e70*/  SEL R21, RZ, 0x1, P0 ;  /* 0x00000001ff157807 */ /* 0x000fd20000000000 */
.L_x_47:
[----:B------:R-:W-:Y:S05]  /*0e80*/  BSYNC.RECONVERGENT B6 ;  /* 0x0000000000067941 */ /* 0x000fea0003800200 */
.L_x_46:
[----:B------:R-:W-:-:S07]  /*0e90*/  IMAD.IADD R10, R10, 0x1, R21 ;  /* 0x000000010a0a7824 */ /* 0x000fce00078e0215 */
.L_x_45:
[----:B------:R-:W-:Y:S05]  /*0ea0*/  BSYNC.RECONVERGENT B5 ;  /* 0x0000000000057941 */ /* 0x000fea0003800200 */
.L_x_44:
        /* <DEDUP_REMOVED lines=12> */
.L_x_25:
[----:B------:R-:W-:-:S07]  /*0f70*/  LOP3.LUT R15, R8, 0xfffffffc, RZ, 0xc0, !PT ;  /* 0xfffffffc080f7812 */ /* 0x000fce00078ec0ff */
.L_x_24:
[----:B------:R-:W-:Y:S05]  /*0f80*/  BSYNC.RECONVERGENT B1 ;  /* 0x0000000000017941 */ /* 0x000fea0003800200 */
.L_x_23:
        /* <DEDUP_REMOVED lines=8> */
[C---:B------:R-:W-:Y:S02]  /*1010*/  ISETP.NE.AND.EX P0, PT, R14.reuse, RZ, PT, P0 ;  /* 0x000000ff0e00720c */ /* 0x040fe40003f05300 */
[----:B------:R-:W-:Y:S02]  /*1020*/  LEA.HI.X R35, R15, R17, R11, 0x3, P1 ;  /* 0x000000110f237211 */ /* 0x000fe400008f1c0b */
[----:B------:R-:W-:Y:S02]  /*1030*/  SEL R13, R13, RZ, P0 ;  /* 0x000000ff0d0d7207 */ /* 0x000fe40000000000 */
[----:B------:R-:W-:Y:S01]  /*1040*/  SEL R14, R14, RZ, P0 ;  /* 0x000000ff0e0e7207 */ /* 0x000fe20000000000 */
[----:B------:R-:W2:Y:S01]  /*1050*/  LDG.E.64 R20, desc[UR4][R34.64] ;  /* 0x0000000422147981 */ /* 0x000ea2000c1e1b00 */
[----:B------:R-:W-:-:S04]  /*1060*/  LEA R12, P0, R13, R16, 0x3 ;  /* 0x000000100d0c7211 */ /* 0x000fc800078018ff */
[----:B------:R-:W-:-:S06]  /*1070*/  LEA.HI.X R13, R13, R17, R14, 0x3, P0 ;  /* 0x000000110d0d7211 */ /* 0x000fcc00000f1c0e */
[----:B------:R-:W2:Y:S01]  /*1080*/  LDG.E.64 R12, desc[UR4][R12.64] ;  /* 0x000000040c0c7981 */ /* 0x000ea2000c1e1b00 */
[----:B------:R-:W-:Y:S01]  /*1090*/  BSSY.RECONVERGENT B1, `(.L_x_53) ;  /* 0x000001f000017945 */ /* 0x000fe20003800200 */
[CC--:B--2---:R-:W-:Y:S02]  /*10a0*/  FMNMX R22, R21.reuse, R13.reuse, !PT ;  /* 0x0000000d15167209 */ /* 0x0c4fe40007800000 */
[----:B------:R-:W-:Y:S02]  /*10b0*/  FMNMX R14, R21, R13, PT ;  /* 0x0000000d150e7209 */ /* 0x000fe40003800000 */
        /* <DEDUP_REMOVED lines=22> */
.L_x_58:
[----:B------:R-:W-:Y:S05]  /*1220*/  BSYNC.RECONVERGENT B6 ;  /* 0x0000000000067941 */ /* 0x000fea0003800200 */
.L_x_57:
[----:B------:R-:W-:-:S05]  /*1230*/  FADD R13, R12, R20 ;  /* 0x000000140c0d7221 */ /* 0x000fca0000000000 */
[----:B------:R-:W-:-:S04]  /*1240*/  FSETP.GEU.AND P0, PT, R18, R13, PT ;  /* 0x0000000d1200720b */ /* 0x000fc80003f0e000 */
[----:B------:R-:W-:-:S09]  /*1250*/  SEL R21, RZ, 0x1, P0 ;  /* 0x00000001ff157807 */ /* 0x000fd20000000000 */
.L_x_56:
[----:B------:R-:W-:Y:S05]  /*1260*/  BSYNC.RECONVERGENT B5 ;  /* 0x0000000000057941 */ /* 0x000fea0003800200 */
.L_x_55:
[----:B------:R-:W-:-:S07]  /*1270*/  IMAD.IADD R10, R21, 0x1, R10 ;  /* 0x00000001150a7824 */ /* 0x000fce00078e020a */
.L_x_54:
[----:B------:R-:W-:Y:S05]  /*1280*/  BSYNC.RECONVERGENT B1 ;  /* 0x0000000000017941 */ /* 0x000fea0003800200 */
.L_x_53:
[----:B------:R-:W-:-:S04]  /*1290*/  ISETP.NE.U32.AND P0, PT, R9, 0x1, PT ;  /* 0x000000010900780c */ /* 0x000fc80003f05070 */
[----:B------:R-:W-:-:S13]  /*12a0*/  ISETP.NE.AND.EX P0, PT, RZ, RZ, PT, P0 ;  /* 0x000000ffff00720c */ /* 0x000fda0003f05300 */
        /* <DEDUP_REMOVED lines=9> */
[----:B------:R-:W-:-:S06]  /*1340*/  LEA.HI.X R13, R13, R17, R14, 0x3, P0 ;  /* 0x000000110d0d7211 */ /* 0x000fcc00000f1c0e */
[----:B------:R-:W2:Y:S01]  /*1350*/  LDG.E.64 R12, desc[UR4][R12.64] ;  /* 0x000000040c0c7981 */ /* 0x000ea2000c1e1b00 */
[----:B------:R-:W-:Y:S01]  /*1360*/  BSSY.RECONVERGENT B1, `(.L_x_59) ;  /* 0x000001f000017945 */ /* 0x000fe20003800200 */
[CC--:B--2---:R-:W-:Y:S02]  /*1370*/  FMNMX R22, R21.reuse, R13.reuse, !PT ;  /* 0x0000000d15167209 */ /* 0x0c4fe40007800000 */
[----:B------:R-:W-:Y:S02]  /*1380*/  FMNMX R14, R21, R13, PT ;  /* 0x0000000d150e7209 */ /* 0x000fe40003800000 */
        /* <DEDUP_REMOVED lines=22> */
.L_x_64:
[----:B------:R-:W-:Y:S05]  /*14f0*/  BSYNC.RECONVERGENT B6 ;  /* 0x0000000000067941 */ /* 0x000fea0003800200 */
.L_x_63:
[----:B------:R-:W-:-:S05]  /*1500*/  FADD R13, R12, R20 ;  /* 0x000000140c0d7221 */ /* 0x000fca0000000000 */
[----:B------:R-:W-:-:S04]  /*1510*/  FSETP.GEU.AND P0, PT, R18, R13, PT ;  /* 0x0000000d1200720b */ /* 0x000fc80003f0e000 */
[----:B------:R-:W-:-:S09]  /*1520*/  SEL R21, RZ, 0x1, P0 ;  /* 0x00000001ff157807 */ /* 0x000fd20000000000 */
.L_x_62:
[----:B------:R-:W-:Y:S05]  /*1530*/  BSYNC.RECONVERGENT B5 ;  /* 0x0000000000057941 */ /* 0x000fea0003800200 */
.L_x_61:
[----:B------:R-:W-:-:S07]  /*1540*/  IMAD.IADD R10, R21, 0x1, R10 ;  /* 0x00000001150a7824 */ /* 0x000fce00078e020a */
.L_x_60:
[----:B------:R-:W-:Y:S05]  /*1550*/  BSYNC.RECONVERGENT B1 ;  /* 0x0000000000017941 */ /* 0x000fea0003800200 */
.L_x_59:
        /* <DEDUP_REMOVED lines=12> */
[----:B------:R-:W2:Y:S02]  /*1620*/  LDG.E.64 R8, desc[UR4][R8.64] ;  /* 0x0000000408087981 */ /* 0x000ea4000c1e1b00 */
        /* <DEDUP_REMOVED lines=22> */
[----:B------:R-:W-:Y:S01]  /*1790*/  IMAD.MOV.U32 R25, RZ, RZ, R16 ;  /* 0x000000ffff197224 */ /* 0x000fe200078e0010 */
[----:B------:R-:W-:-:S07]  /*17a0*/  MOV R28, 0x17c0 ;  /* 0x000017c0001c7802 */ /* 0x000fce0000000f00 */
[----:B------:R-:W-:Y:S05]  /*17b0*/  CALL.REL.NOINC `($__internal_0_$__cuda_sm3x_div_rn_noftz_f32_slowpath) ;  /* 0x0000000000647944 */ /* 0x000fea0003c00000 */
.L_x_68:
[----:B------:R-:W-:Y:S05]  /*17c0*/  BSYNC.RECONVERGENT B5 ;  /* 0x0000000000057941 */ /* 0x000fea0003800200 */
.L_x_67:
[----:B------:R-:W-:-:S05]  /*17d0*/  FADD R9, R8, R20 ;  /* 0x0000001408097221 */ /* 0x000fca0000000000 */
[----:B------:R-:W-:-:S04]  /*17e0*/  FSETP.GEU.AND P0, PT, R18, R9, PT ;  /* 0x000000091200720b */ /* 0x000fc80003f0e000 */
[----:B------:R-:W-:-:S09]  /*17f0*/  SEL R11, RZ, 0x1, P0 ;  /* 0x00000001ff0b7807 */ /* 0x000fd20000000000 */
.L_x_66:
[----:B------:R-:W-:Y:S05]  /*1800*/  BSYNC.RECONVERGENT B1 ;  /* 0x0000000000017941 */ /* 0x000fea0003800200 */
.L_x_65:
[----:B------:R-:W-:-:S07]  /*1810*/  IMAD.IADD R10, R11, 0x1, R10 ;  /* 0x000000010b0a7824 */ /* 0x000fce00078e020a */
.L_x_52:
[----:B------:R-:W-:Y:S05]  /*1820*/  BSYNC.RECONVERGENT B0 ;  /* 0x0000000000007941 */ /* 0x000fea0003800200 */
.L_x_51:
        /* <DEDUP_REMOVED lines=9> */
.L_x_22:
[----:B------:R-:W-:Y:S05]  /*18c0*/  BSYNC.RECONVERGENT B2 ;  /* 0x0000000000027941 */ /* 0x000fea0003800200 */
.L_x_21:
[----:B------:R-:W-:Y:S02]  /*18d0*/  IADD3 R5, P0, PT, R5, 0x1, RZ ;  /* 0x0000000105057810 */ /* 0x000fe40007f1e0ff */
[----:B------:R-:W-:-:S03]  /*18e0*/  ISETP.GE.U32.AND P1, PT, R3, 0x4, PT ;  /* 0x000000040300780c */ /* 0x000fc60003f26070 */
[----:B------:R-:W-:Y:S01]  /*18f0*/  IMAD.X R6, RZ, RZ, R6, P0 ;  /* 0x000000ffff067224 */ /* 0x000fe200000e0606 */
[----:B------:R-:W-:Y:S02]  /*1900*/  ISETP.GE.U32.AND P0, PT, R5, R2, PT ;  /* 0x000000020500720c */ /* 0x000fe40003f06070 */
[----:B------:R-:W-:Y:S02]  /*1910*/  ISETP.GE.U32.AND.EX P1, PT, R4, RZ, PT, P1 ;  /* 0x000000ff0400720c */ /* 0x000fe40003f26110 */
[----:B------:R-:W-:-:S13]  /*1920*/  ISETP.GE.U32.AND.EX P0, PT, R6, RZ, PT, P0 ;  /* 0x000000ff0600720c */ /* 0x000fda0003f06100 */
[----:B------:R-:W-:Y:S05]  /*1930*/  @!P0 BRA !P1, `(.L_x_69) ;  /* 0xffffffe800408947 */ /* 0x000fea000483ffff */
[----:B------:R-:W-:Y:S05]  /*1940*/  EXIT ;  /* 0x000000000000794d */ /* 0x000fea0003800000 */
        .weak           $__internal_0_$__cuda_sm3x_div_rn_noftz_f32_slowpath
        .type           $__internal_0_$__cuda_sm3x_div_rn_noftz_f32_slowpath,@function
        .size           $__internal_0_$__cuda_sm3x_div_rn_noftz_f32_slowpath,(.L_x_145 - $__internal_0_$__cuda_sm3x_div_rn_noftz_f32_slowpath)
$__internal_0_$__cuda_sm3x_div_rn_noftz_f32_slowpath:
[----:B------:R-:W-:Y:S01]  /*1950*/  SHF.R.U32.HI R21, RZ, 0x17, R25 ;  /* 0x00000017ff157819 */ /* 0x000fe20000011619 */
[----:B------:R-:W-:Y:S01]  /*1960*/  BSSY.RECONVERGENT B3, `(.L_x_70) ;  /* 0x0000062000037945 */ /* 0x000fe20003800200 */
[----:B------:R-:W-:Y:S02]  /*1970*/  SHF.R.U32.HI R30, RZ, 0x17, R29 ;  /* 0x00000017ff1e7819 */ /* 0x000fe4000001161d */
[----:B------:R-:W-:Y:S02]  /*1980*/  LOP3.LUT R21, R21, 0xff, RZ, 0xc0, !PT ;  /* 0x000000ff15157812 */ /* 0x000fe400078ec0ff */
[----:B------:R-:W-:-:S03]  /*1990*/  LOP3.LUT R30, R30, 0xff, RZ, 0xc0, !PT ;  /* 0x000000ff1e1e7812 */ /* 0x000fc600078ec0ff */
[----:B------:R-:W-:Y:S02]  /*19a0*/  VIADD R20, R21, 0xffffffff ;  /* 0xffffffff15147836 */ /* 0x000fe40000000000 */
[----:B------:R-:W-:-:S03]  /*19b0*/  VIADD R23, R30, 0xffffffff ;  /* 0xffffffff1e177836 */ /* 0x000fc60000000000 */
[----:B------:R-:W-:-:S04]  /*19c0*/  ISETP.GT.U32.AND P0, PT, R20, 0xfd, PT ;  /* 0x000000fd1400780c */ /* 0x000fc80003f04070 */
[----:B------:R-:W-:-:S13]  /*19d0*/  ISETP.GT.U32.OR P0, PT, R23, 0xfd, P0 ;  /* 0x000000fd1700780c */ /* 0x000fda0000704470 */
[----:B------:R-:W-:Y:S01]  /*19e0*/  @!P0 IMAD.MOV.U32 R31, RZ, RZ, RZ ;  /* 0x000000ffff1f8224 */ /* 0x000fe200078e00ff */
[----:B------:R-:W-:Y:S06]  /*19f0*/  @!P0 BRA `(.L_x_71) ;  /* 0x00000000005c8947 */ /* 0x000fec0003800000 */
[----:B------:R-:W-:Y:S02]  /*1a00*/  FSETP.GTU.FTZ.AND P0, PT, |R29|, +INF , PT ;  /* 0x7f8000001d00780b */ /* 0x000fe40003f1c200 */
[----:B------:R-:W-:-:S04]  /*1a10*/  FSETP.GTU.FTZ.AND P1, PT, |R25|, +INF , PT ;  /* 0x7f8000001900780b */ /* 0x000fc80003f3c200 */
[----:B------:R-:W-:-:S13]  /*1a20*/  PLOP3.LUT P0, PT, P0, P1, PT, 0xf8, 0x8f ;  /* 0x00000000008f781c */ /* 0x000fda0000703f70 */
[----:B------:R-:W-:Y:S05]  /*1a30*/  @P0 BRA `(.L_x_72) ;  /* 0x00000004004c0947 */ /* 0x000fea0003800000 */
[----:B------:R-:W-:-:S13]  /*1a40*/  LOP3.LUT P0, RZ, R25, 0x7fffffff, R29, 0xc8, !PT ;  /* 0x7fffffff19ff7812 */ /* 0x000fda000780c81d */
[----:B------:R-:W-:Y:S05]  /*1a50*/  @!P0 BRA `(.L_x_73) ;  /* 0x00000004003c8947 */ /* 0x000fea0003800000 */
[----:B------:R-:W-:Y:S02]  /*1a60*/  FSETP.NEU.FTZ.AND P2, PT, |R29|, +INF , PT ;  /* 0x7f8000001d00780b */ /* 0x000fe40003f5d200 */
[----:B------:R-:W-:Y:S02]  /*1a70*/  FSETP.NEU.FTZ.AND P1, PT, |R25|, +INF , PT ;  /* 0x7f8000001900780b */ /* 0x000fe40003f3d200 */
[----:B------:R-:W-:-:S11]  /*1a80*/  FSETP.NEU.FTZ.AND P0, PT, |R29|, +INF , PT ;  /* 0x7f8000001d00780b */ /* 0x000fd60003f1d200 */
[----:B------:R-:W-:Y:S05]  /*1a90*/  @!P1 BRA !P2, `(.L_x_73) ;  /* 0x00000004002c9947 */ /* 0x000fea0005000000 */
[----:B------:R-:W-:-:S04]  /*1aa0*/  LOP3.LUT P2, RZ, R29, 0x7fffffff, RZ, 0xc0, !PT ;  /* 0x7fffffff1dff7812 */ /* 0x000fc8000784c0ff */
[----:B------:R-:W-:-:S13]  /*1ab0*/  PLOP3.LUT P1, PT, P1, P2, PT, 0x2f, 0xf2 ;  /* 0x0000000000f2781c */ /* 0x000fda0000f24577 */
[----:B------:R-:W-:Y:S05]  /*1ac0*/  @P1 BRA `(.L_x_74) ;  /* 0x0000000400181947 */ /* 0x000fea0003800000 */
[----:B------:R-:W-:-:S04]  /*1ad0*/  LOP3.LUT P1, RZ, R25, 0x7fffffff, RZ, 0xc0, !PT ;  /* 0x7fffffff19ff7812 */ /* 0x000fc8000782c0ff */
[----:B------:R-:W-:-:S13]  /*1ae0*/  PLOP3.LUT P0, PT, P0, P1, PT, 0x2f, 0xf2 ;  /* 0x0000000000f2781c */ /* 0x000fda0000702577 */
[----:B------:R-:W-:Y:S05]  /*1af0*/  @P0 BRA `(.L_x_75) ;  /* 0x0000000400000947 */ /* 0x000fea0003800000 */
[----:B------:R-:W-:Y:S02]  /*1b00*/  ISETP.GE.AND P0, PT, R23, RZ, PT ;  /* 0x000000ff1700720c */ /* 0x000fe40003f06270 */
[----:B------:R-:W-:-:S11]  /*1b10*/  ISETP.GE.AND P1, PT, R20, RZ, PT ;  /* 0x000000ff1400720c */ /* 0x000fd60003f26270 */
[----:B------:R-:W-:Y:S02]  /*1b20*/  @P0 IMAD.MOV.U32 R31, RZ, RZ, RZ ;  /* 0x000000ffff1f0224 */ /* 0x000fe400078e00ff */
[----:B------:R-:W-:Y:S01]  /*1b30*/  @!P0 FFMA R29, R29, 1.84467440737095516160e+19, RZ ;  /* 0x5f8000001d1d8823 */ /* 0x000fe200000000ff */
[----:B------:R-:W-:Y:S02]  /*1b40*/  @!P0 IMAD.MOV.U32 R31, RZ, RZ, -0x40 ;  /* 0xffffffc0ff1f8424 */ /* 0x000fe400078e00ff */
[----:B------:R-:W-:Y:S02]  /*1b50*/  @!P1 FFMA R25, R25, 1.84467440737095516160e+19, RZ ;  /* 0x5f80000019199823 */ /* 0x000fe400000000ff */
[----:B------:R-:W-:-:S07]  /*1b60*/  @!P1 VIADD R31, R31, 0x40 ;  /* 0x000000401f1f9836 */ /* 0x000fce0000000000 */
.L_x_71:
[----:B------:R-:W-:Y:S01]  /*1b70*/  LEA R20, R21, 0xc0800000, 0x17 ;  /* 0xc080000015147811 */ /* 0x000fe200078eb8ff */
[----:B------:R-:W-:Y:S01]  /*1b80*/  VIADD R30, R30, 0xffffff81 ;  /* 0xffffff811e1e7836 */ /* 0x000fe20000000000 */
[----:B------:R-:W-:Y:S03]  /*1b90*/  BSSY.RECONVERGENT B4, `(.L_x_76) ;  /* 0x0000035000047945 */ /* 0x000fe60003800200 */
[----:B------:R-:W-:-:S04]  /*1ba0*/  IMAD.IADD R33, R25, 0x1, -R20 ;  /* 0x0000000119217824 */ /* 0x000fc800078e0a14 */
[----:B------:R-:W0:Y:S01]  /*1bb0*/  MUFU.RCP R20, R33 ;  /* 0x0000002100147308 */ /* 0x000e220000001000 */
[----:B------:R-:W-:-:S04]  /*1bc0*/  FADD.FTZ R25, -R33, -RZ ;  /* 0x800000ff21197221 */ /* 0x000fc80000010100 */
[----:B0-----:R-:W-:-:S04]  /*1bd0*/  FFMA R23, R20, R25, 1 ;  /* 0x3f80000014177423 */ /* 0x001fc80000000019 */
[----:B------:R-:W-:Y:S01]  /*1be0*/  FFMA R23, R20, R23, R20 ;  /* 0x0000001714177223 */ /* 0x000fe20000000014 */
[C---:B------:R-:W-:Y:S01]  /*1bf0*/  IMAD R20, R30.reuse, -0x800000, R29 ;  /* 0xff8000001e147824 */ /* 0x040fe200078e021d */
[----:B------:R-:W-:-:S03]  /*1c00*/  IADD3 R30, PT, PT, R30, 0x7f, -R21 ;  /* 0x0000007f1e1e7810 */ /* 0x000fc60007ffe815 */
[----:B------:R-:W-:Y:S02]  /*1c10*/  FFMA R32, R20, R23, RZ ;  /* 0x0000001714207223 */ /* 0x000fe400000000ff */
[----:B------:R-:W-:Y:S02]  /*1c20*/  IMAD.IADD R31, R30, 0x1, R31 ;  /* 0x000000011e1f7824 */ /* 0x000fe400078e021f */
[----:B------:R-:W-:-:S04]  /*1c30*/  FFMA R29, R25, R32, R20 ;  /* 0x00000020191d7223 */ /* 0x000fc80000000014 */
[----:B------:R-:W-:-:S04]  /*1c40*/  FFMA R32, R23, R29, R32 ;  /* 0x0000001d17207223 */ /* 0x000fc80000000020 */
[----:B------:R-:W-:-:S04]  /*1c50*/  FFMA R25, R25, R32, R20 ;  /* 0x0000002019197223 */ /* 0x000fc80000000014 */
[----:B------:R-:W-:-:S05]  /*1c60*/  FFMA R20, R23, R25, R32 ;  /* 0x0000001917147223 */ /* 0x000fca0000000020 */
[----:B------:R-:W-:-:S04]  /*1c70*/  SHF.R.U32.HI R21, RZ, 0x17, R20 ;  /* 0x00000017ff157819 */ /* 0x000fc80000011614 */
[----:B------:R-:W-:-:S05]  /*1c80*/  LOP3.LUT R30, R21, 0xff, RZ, 0xc0, !PT ;  /* 0x000000ff151e7812 */ /* 0x000fca00078ec0ff */
[----:B------:R-:W-:-:S04]  /*1c90*/  IMAD.IADD R21, R30, 0x1, R31 ;  /* 0x000000011e157824 */ /* 0x000fc800078e021f */
[----:B------:R-:W-:-:S05]  /*1ca0*/  VIADD R29, R21, 0xffffffff ;  /* 0xffffffff151d7836 */ /* 0x000fca0000000000 */
[----:B------:R-:W-:-:S13]  /*1cb0*/  ISETP.GE.U32.AND P0, PT, R29, 0xfe, PT ;  /* 0x000000fe1d00780c */ /* 0x000fda0003f06070 */
[----:B------:R-:W-:Y:S05]  /*1cc0*/  @!P0 BRA `(.L_x_77) ;  /* 0x0000000000808947 */ /* 0x000fea0003800000 */
[----:B------:R-:W-:-:S13]  /*1cd0*/  ISETP.GT.AND P0, PT, R21, 0xfe, PT ;  /* 0x000000fe1500780c */ /* 0x000fda0003f04270 */
[----:B------:R-:W-:Y:S05]  /*1ce0*/  @P0 BRA `(.L_x_78) ;  /* 0x00000000006c0947 */ /* 0x000fea0003800000 */
[----:B------:R-:W-:-:S13]  /*1cf0*/  ISETP.GE.AND P0, PT, R21, 0x1, PT ;  /* 0x000000011500780c */ /* 0x000fda0003f06270 */
[----:B------:R-:W-:Y:S05]  /*1d00*/  @P0 BRA `(.L_x_79) ;  /* 0x0000000000740947 */ /* 0x000fea0003800000 */
[----:B------:R-:W-:Y:S02]  /*1d10*/  ISETP.GE.AND P0, PT, R21, -0x18, PT ;  /* 0xffffffe81500780c */ /* 0x000fe40003f06270 */
[----:B------:R-:W-:-:S11]  /*1d20*/  LOP3.LUT R20, R20, 0x80000000, RZ, 0xc0, !PT ;  /* 0x8000000014147812 */ /* 0x000fd600078ec0ff */
[----:B------:R-:W-:Y:S05]  /*1d30*/  @!P0 BRA `(.L_x_79) ;  /* 0x0000000000688947 */ /* 0x000fea0003800000 */
[CCC-:B------:R-:W-:Y:S01]  /*1d40*/  FFMA.RZ R29, R23.reuse, R25.reuse, R32.reuse ;  /* 0x00000019171d7223 */ /* 0x1c0fe2000000c020 */
[CCC-:B------:R-:W-:Y:S01]  /*1d50*/  FFMA.RP R30, R23.reuse, R25.reuse, R32.reuse ;  /* 0x00000019171e7223 */ /* 0x1c0fe20000008020 */
[----:B------:R-:W-:Y:S01]  /*1d60*/  FFMA.RM R25, R23, R25, R32 ;  /* 0x0000001917197223 */ /* 0x000fe20000004020 */
[C---:B------:R-:W-:Y:S01]  /*1d70*/  VIADD R23, R21.reuse, 0x20 ;  /* 0x0000002015177836 */ /* 0x040fe20000000000 */
[----:B------:R-:W-:Y:S02]  /*1d80*/  ISETP.NE.AND P2, PT, R21, RZ, PT ;  /* 0x000000ff1500720c */ /* 0x000fe40003f45270 */
[----:B------:R-:W-:Y:S02]  /*1d90*/  LOP3.LUT R29, R29, 0x7fffff, RZ, 0xc0, !PT ;  /* 0x007fffff1d1d7812 */ /* 0x000fe400078ec0ff */
[----:B------:R-:W-:Y:S01]  /*1da0*/  ISETP.NE.AND P1, PT, R21, RZ, PT ;  /* 0x000000ff1500720c */ /* 0x000fe20003f25270 */
[----:B------:R-:W-:Y:S01]  /*1db0*/  IMAD.MOV R21, RZ, RZ, -R21 ;  /* 0x000000ffff157224 */ /* 0x000fe200078e0a15 */
[----:B------:R-:W-:-:S02]  /*1dc0*/  LOP3.LUT R32, R29, 0x800000, RZ, 0xfc, !PT ;  /* 0x008000001d207812 */ /* 0x000fc400078efcff */
[----:B------:R-:W-:Y:S02]  /*1dd0*/  FSETP.NEU.FTZ.AND P0, PT, R30, R25, PT ;  /* 0x000000191e00720b */ /* 0x000fe40003f1d000 */
[----:B------:R-:W-:Y:S02]  /*1de0*/  SHF.L.U32 R23, R32, R23, RZ ;  /* 0x0000001720177219 */ /* 0x000fe400000006ff */
[----:B------:R-:W-:Y:S02]  /*1df0*/  SEL R21, R21, RZ, P2 ;  /* 0x000000ff15157207 */ /* 0x000fe40001000000 */
[----:B------:R-:W-:Y:S02]  /*1e00*/  ISETP.NE.AND P1, PT, R23, RZ, P1 ;  /* 0x000000ff1700720c */ /* 0x000fe40000f25270 */
[----:B------:R-:W-:Y:S02]  /*1e10*/  SHF.R.U32.HI R32, RZ, R21, R32 ;  /* 0x00000015ff207219 */ /* 0x000fe40000011620 */
[----:B------:R-:W-:-:S02]  /*1e20*/  PLOP3.LUT P0, PT, P0, P1, PT, 0xf8, 0x8f ;  /* 0x00000000008f781c */ /* 0x000fc40000703f70 */
[----:B------:R-:W-:Y:S02]  /*1e30*/  SHF.R.U32.HI R23, RZ, 0x1, R32 ;  /* 0x00000001ff177819 */ /* 0x000fe40000011620 */
[----:B------:R-:W-:-:S04]  /*1e40*/  SEL R30, RZ, 0x1, !P0 ;  /* 0x00000001ff1e7807 */ /* 0x000fc80004000000 */
[----:B------:R-:W-:-:S04]  /*1e50*/  LOP3.LUT R21, R30, 0x1, R23, 0xf8, !PT ;  /* 0x000000011e157812 */ /* 0x000fc800078ef817 */
[----:B------:R-:W-:-:S05]  /*1e60*/  LOP3.LUT R32, R21, R32, RZ, 0xc0, !PT ;  /* 0x0000002015207212 */ /* 0x000fca00078ec0ff */
[----:B------:R-:W-:-:S05]  /*1e70*/  IMAD.IADD R23, R23, 0x1, R32 ;  /* 0x0000000117177824 */ /* 0x000fca00078e0220 */
[----:B------:R-:W-:Y:S01]  /*1e80*/  LOP3.LUT R20, R23, R20, RZ, 0xfc, !PT ;  /* 0x0000001417147212 */ /* 0x000fe200078efcff */
[----:B------:R-:W-:Y:S06]  /*1e90*/  BRA `(.L_x_79) ;  /* 0x0000000000107947 */ /* 0x000fec0003800000 */
.L_x_78:
[----:B------:R-:W-:-:S04]  /*1ea0*/  LOP3.LUT R20, R20, 0x80000000, RZ, 0xc0, !PT ;  /* 0x8000000014147812 */ /* 0x000fc800078ec0ff */
[----:B------:R-:W-:Y:S01]  /*1eb0*/  LOP3.LUT R20, R20, 0x7f800000, RZ, 0xfc, !PT ;  /* 0x7f80000014147812 */ /* 0x000fe200078efcff */
[----:B------:R-:W-:Y:S06]  /*1ec0*/  BRA `(.L_x_79) ;  /* 0x0000000000047947 */ /* 0x000fec0003800000 */
.L_x_77:
[----:B------:R-:W-:-:S07]  /*1ed0*/  IMAD R20, R31, 0x800000, R20 ;  /* 0x008000001f147824 */ /* 0x000fce00078e0214 */
.L_x_79:
[----:B------:R-:W-:Y:S05]  /*1ee0*/  BSYNC.RECONVERGENT B4 ;  /* 0x0000000000047941 */ /* 0x000fea0003800200 */
.L_x_76:
[----:B------:R-:W-:Y:S05]  /*1ef0*/  BRA `(.L_x_80) ;  /* 0x0000000000207947 */ /* 0x000fea0003800000 */
.L_x_75:
[----:B------:R-:W-:-:S04]  /*1f00*/  LOP3.LUT R20, R25, 0x80000000, R29, 0x48, !PT ;  /* 0x8000000019147812 */ /* 0x000fc800078e481d */
[----:B------:R-:W-:Y:S01]  /*1f10*/  LOP3.LUT R20, R20, 0x7f800000, RZ, 0xfc, !PT ;  /* 0x7f80000014147812 */ /* 0x000fe200078efcff */
[----:B------:R-:W-:Y:S06]  /*1f20*/  BRA `(.L_x_80) ;  /* 0x0000000000147947 */ /* 0x000fec0003800000 */
.L_x_74:
[----:B------:R-:W-:Y:S01]  /*1f30*/  LOP3.LUT R20, R25, 0x80000000, R29, 0x48, !PT ;  /* 0x8000000019147812 */ /* 0x000fe200078e481d */
[----:B------:R-:W-:Y:S06]  /*1f40*/  BRA `(.L_x_80) ;  /* 0x00000000000c7947 */ /* 0x000fec0003800000 */
.L_x_73:
[----:B------:R-:W0:Y:S01]  /*1f50*/  MUFU.RSQ R20, -QNAN ;  /* 0xffc0000000147908 */ /* 0x000e220000001400 */
[----:B------:R-:W-:Y:S05]  /*1f60*/  BRA `(.L_x_80) ;  /* 0x0000000000047947 */ /* 0x000fea0003800000 */
.L_x_72:
[----:B------:R-:W-:-:S07]  /*1f70*/  FADD.FTZ R20, R29, R25 ;  /* 0x000000191d147221 */ /* 0x000fce0000010000 */
.L_x_80:
[----:B------:R-:W-:Y:S05]  /*1f80*/  BSYNC.RECONVERGENT B3 ;  /* 0x0000000000037941 */ /* 0x000fea0003800200 */
.L_x_70:
[----:B------:R-:W-:-:S04]  /*1f90*/  IMAD.MOV.U32 R29, RZ, RZ, 0x0 ;  /* 0x00000000ff1d7424 */ /* 0x000fc800078e00ff */
[----:B0-----:R-:W-:Y:S05]  /*1fa0*/  RET.REL.NODEC R28 `(_Z26intersectAllPointsInBucketPK6float2PKjS3_S3_S1_S3_jjPj) ;  /* 0xffffffe01c147950 */ /* 0x001fea0003c3ffff */
.L_x_81:
        /* <DEDUP_REMOVED lines=13> */
.L_x_145:


//--------------------- .text._Z36intersectAllPointsInBucketFullBucketPK6float2PKjS3_S3_S1_S3_jPj --------------------------
	.section	.text._Z36intersectAllPointsInBucketFullBucketPK6float2PKjS3_S3_S1_S3_jPj,"ax",@progbits
	.align	128
        .global         _Z36intersectAllPointsInBucketFullBucketPK6float2PKjS3_S3_S1_S3_jPj
        .type           _Z36intersectAllPointsInBucketFullBucketPK6float2PKjS3_S3_S1_S3_jPj,@function
        .size           _Z36intersectAllPointsInBucketFullBucketPK6float2PKjS3_S3_S1_S3_jPj,(.L_x_146 - _Z36intersectAllPointsInBucketFullBucketPK6float2PKjS3_S3_S1_S3_jPj)
        .other          _Z36intersectAllPointsInBucketFullBucketPK6float2PKjS3_S3_S1_S3_jPj,@"STO_CUDA_ENTRY STV_DEFAULT"
_Z36intersectAllPointsInBucketFullBucketPK6float2PKjS3_S3_S1_S3_jPj:
.text._Z36intersectAllPointsInBucketFullBucketPK6float2PKjS3_S3_S1_S3_jPj:
        /* <DEDUP_REMOVED lines=9> */
[----:B------:R-:W1:Y:S07]  /*0090*/  LDCU.64 UR4, c[0x0][0x358] ;  /* 0x00006b00ff0477ac */ /* 0x000e6e0008000a00 */
[----:B------:R-:W2:Y:S01]  /*00a0*/  LDC.64 R2, c[0x0][0x398] ;  /* 0x0000e600ff027b82 */ /* 0x000ea20000000a00 */
[----:B0-----:R-:W-:-:S05]  /*00b0*/  IMAD.WIDE.U32 R4, R7, 0x4, R4 ;  /* 0x0000000407047825 */ /* 0x001fca00078e0004 */
[----:B-1----:R-:W3:Y:S04]  /*00c0*/  LDG.E R27, desc[UR4][R4.64] ;  /* 0x00000004041b7981 */ /* 0x002ee8000c1e1900 */
[----:B------:R-:W3:Y:S01]  /*00d0*/  LDG.E R0, desc[UR4][R4.64+0x4] ;  /* 0x0000040404007981 */ /* 0x000ee2000c1e1900 */
[----:B--2---:R-:W-:-:S04]  /*00e0*/  IMAD.WIDE.U32 R2, R7, 0x4, R2 ;  /* 0x0000000407027825 */ /* 0x004fc800078e0002 */
[----:B---3--:R-:W-:-:S05]  /*00f0*/  IMAD.IADD R25, R0, 0x1, -R27 ;  /* 0x0000000100197824 */ /* 0x008fca00078e0a1b */
[----:B------:R-:W-:-:S13]  /*0100*/  ISETP.NE.AND P0, PT, R25, RZ, PT ;  /* 0x000000ff1900720c */ /* 0x000fda0003f05270 */
[----:B------:R-:W-:Y:S05]  /*0110*/  @!P0 EXIT ;  /* 0x000000000000894d */ /* 0x000fea0003800000 */
[----:B------:R-:W2:Y:S04]  /*0120*/  LDG.E R24, desc[UR4][R2.64] ;  /* 0x0000000402187981 */ /* 0x000ea8000c1e1900 */
[----:B------:R-:W2:Y:S01]  /*0130*/  LDG.E R5, desc[UR4][R2.64+0x4] ;  /* 0x0000040402057981 */ /* 0x000ea2000c1e1900 */
[----:B------:R-:W-:Y:S02]  /*0140*/  IMAD.MOV.U32 R22, RZ, RZ, RZ ;  /* 0x000000ffff167224 */ /* 0x000fe400078e00ff */
[----:B--2---:R-:W-:-:S07]  /*0150*/  IMAD.IADD R20, R5, 0x1, -R24 ;  /* 0x0000000105147824 */ /* 0x004fce00078e0a18 */
.L_x_132:
[----:B0-----:R-:W0:Y:S01]  /*0160*/  LDCU.64 UR6, c[0x0][0x3a0] ;  /* 0x00007400ff0677ac */ /* 0x001e220008000a00 */
[----:B------:R-:W-:-:S05]  /*0170*/  IADD3 R0, P0, PT, R27, R22, RZ ;  /* 0x000000161b007210 */ /* 0x000fca0007f1e0ff */
[----:B-----5:R-:W-:Y:S01]  /*0180*/  IMAD.X R3, RZ, RZ, RZ, P0 ;  /* 0x000000ffff037224 */ /* 0x020fe200000e06ff */
[----:B0-----:R-:W-:-:S04]  /*0190*/  LEA R2, P0, R0, UR6, 0x3 ;  /* 0x0000000600027c11 */ /* 0x001fc8000f8018ff */
[----:B------:R-:W-:Y:S01]  /*01a0*/  LEA.HI.X R3, R0, UR7, R3, 0x3, P0 ;  /* 0x0000000700037c11 */ /* 0x000fe200080f1c03 */
[----:B------:R-:W0:Y:S01]  /*01b0*/  LDCU.64 UR6, c[0x0][0x3b8] ;  /* 0x00007700ff0677ac */ /* 0x000e220008000a00 */
[----:B------:R-:W-:Y:S02]  /*01c0*/  IMAD.SHL.U32 R5, R27, 0x4, RZ ;  /* 0x000000041b057824 */ /* 0x000fe400078e00ff */
[----:B------:R-:W-:Y:S02]  /*01d0*/  IMAD.MOV.U32 R7, RZ, RZ, -0x1 ;  /* 0xffffffffff077424 */ /* 0x000fe400078e00ff */
[----:B------:R-:W5:Y:S01]  /*01e0*/  LDG.E.64 R2, desc[UR4][R2.64] ;  /* 0x0000000402027981 */ /* 0x000f62000c1e1b00 */
[C---:B------:R-:W-:Y:S01]  /*01f0*/  LEA R5, P0, R22.reuse, R5, 0x2 ;  /* 0x0000000516057211 */ /* 0x040fe200078010ff */
[----:B------:R-:W-:Y:S01]  /*0200*/  VIADD R22, R22, 0x1 ;  /* 0x0000000116167836 */ /* 0x000fe20000000000 */
[----:B------:R-:W-:Y:S03]  /*0210*/  BSSY.RECONVERGENT B1, `(.L_x_82) ;  /* 0x000018a000017945 */ /* 0x000fe60003800200 */
[----:B------:R-:W-:Y:S01]  /*0220*/  IMAD.X R0, RZ, RZ, RZ, P0 ;  /* 0x000000ffff007224 */ /* 0x000fe200000e06ff */
[----:B------:R-:W-:-:S02]  /*0230*/  ISETP.NE.AND P1, PT, R22, R25, PT ;  /* 0x000000191600720c */ /* 0x000fc40003f25270 */
[----:B0-----:R-:W-:-:S04]  /*0240*/  LEA R4, P0, R5, UR6, 0x2 ;  /* 0x0000000605047c11 */ /* 0x001fc8000f8010ff */
[----:B------:R-:W-:Y:S02]  /*0250*/  LEA.HI.X R5, R5, UR7, R0, 0x2, P0 ;  /* 0x0000000705057c11 */ /* 0x000fe400080f1400 */
[----:B------:R-:W-:-:S03]  /*0260*/  ISETP.NE.AND P0, PT, R20, RZ, PT ;  /* 0x000000ff1400720c */ /* 0x000fc60003f05270 */
[----:B------:R0:W-:Y:S04]  /*0270*/  STG.E desc[UR4][R4.64], R7 ;  /* 0x0000000704007986 */ /* 0x0001e8000c101904 */
[----:B------:R0:W-:Y:S04]  /*0280*/  STG.E desc[UR4][R4.64+0x4], R7 ;  /* 0x0000040704007986 */ /* 0x0001e8000c101904 */
[----:B------:R0:W-:Y:S04]  /*0290*/  STG.E desc[UR4][R4.64+0x8], R7 ;  /* 0x0000080704007986 */ /* 0x0001e8000c101904 */
[----:B------:R0:W-:Y:S01]  /*02a0*/  STG.E desc[UR4][R4.64+0xc], R7 ;  /* 0x00000c0704007986 */ /* 0x0001e2000c101904 */
[----:B------:R-:W-:Y:S05]  /*02b0*/  @!P0 BRA `(.L_x_83) ;  /* 0x0000001400fc8947 */ /* 0x000fea0003800000 */
[----:B------:R-:W-:Y:S01]  /*02c0*/  IMAD.MOV.U32 R23, RZ, RZ, RZ ;  /* 0x000000ffff177224 */ /* 0x000fe200078e00ff */
[----:B------:R-:W-:Y:S01]  /*02d0*/  CS2R R18, SRZ ;  /* 0x0000000000127805 */ /* 0x000fe2000001ff00 */
[----:B------:R-:W-:-:S07]  /*02e0*/  IMAD.MOV.U32 R21, RZ, RZ, RZ ;  /* 0x000000ffff157224 */ /* 0x000fce00078e00ff */
.L_x_131:
[----:B------:R-:W1:Y:S01]  /*02f0*/  LDCU.64 UR6, c[0x0][0x390] ;  /* 0x00007200ff0677ac */ /* 0x000e620008000a00 */
[----:B------:R-:W-:Y:S01]  /*0300*/  IADD3 R0, P0, PT, R24, R19, RZ ;  /* 0x0000001318007210 */ /* 0x000fe20007f1e0ff */
[----:B------:R-:W2:Y:S04]  /*0310*/  LDC.64 R8, c[0x0][0x388] ;  /* 0x0000e200ff087b82 */ /* 0x000ea80000000a00 */
[----:B0-----:R-:W-:Y:S01]  /*0320*/  IMAD.X R7, RZ, RZ, R18, P0 ;  /* 0x000000ffff077224 */ /* 0x001fe200000e0612 */
[----:B-1----:R-:W-:-:S04]  /*0330*/  LEA R10, P0, R0, UR6, 0x2 ;  /* 0x00000006000a7c11 */ /* 0x002fc8000f8010ff */
[----:B------:R-:W-:-:S05]  /*0340*/  LEA.HI.X R11, R0, UR7, R7, 0x2, P0 ;  /* 0x00000007000b7c11 */ /* 0x000fca00080f1407 */
[----:B------:R-:W3:Y:S02]  /*0350*/  LDG.E R17, desc[UR4][R10.64] ;  /* 0x000000040a117981 */ /* 0x000ee4000c1e1900 */
[C---:B---3--:R-:W-:Y:S02]  /*0360*/  VIADD R13, R17.reuse, 0x1 ;  /* 0x00000001110d7836 */ /* 0x048fe40000000000 */
[----:B--2---:R-:W-:-:S04]  /*0370*/  IMAD.WIDE.U32 R6, R17, 0x4, R8 ;  /* 0x0000000411067825 */ /* 0x004fc800078e0008 */
        /* <DEDUP_REMOVED lines=16> */
[----:B------:R-:W-:Y:S01]  /*0480*/  IADD3 R26, P0, PT, R16, -0x4, RZ ;  /* 0xfffffffc101a7810 */ /* 0x000fe20007f1e0ff */
[----:B------:R-:W-:Y:S01]  /*0490*/  IMAD.MOV.U32 R14, RZ, RZ, RZ ;  /* 0x000000ffff0e7224 */ /* 0x000fe200078e00ff */
[----:B------:R-:W-:Y:S01]  /*04a0*/  IADD3 R8, P2, PT, R6, 0x10, RZ ;  /* 0x0000001006087810 */ /* 0x000fe20007f5e0ff */
[----:B------:R-:W-:Y:S01]  /*04b0*/  IMAD.MOV.U32 R28, RZ, RZ, 0x2 ;  /* 0x00000002ff1c7424 */ /* 0x000fe200078e00ff */
[----:B------:R-:W-:Y:S01]  /*04c0*/  LOP3.LUT R33, R16, 0xfffffffc, RZ, 0xc0, !PT ;  /* 0xfffffffc10217812 */ /* 0x000fe200078ec0ff */
[----:B------:R-:W-:Y:S02]  /*04d0*/  IMAD.MOV.U32 R30, RZ, RZ, RZ ;  /* 0x000000ffff1e7224 */ /* 0x000fe400078e00ff */
[----:B------:R-:W-:Y:S02]  /*04e0*/  IMAD.X R31, RZ, RZ, -0x1, P0 ;  /* 0xffffffffff1f7424 */ /* 0x000fe400000e06ff */
[----:B------:R-:W-:-:S07]  /*04f0*/  IMAD.X R13, RZ, RZ, R7, P2 ;  /* 0x000000ffff0d7224 */ /* 0x000fce00010e0607 */
.L_x_112:
[----:B------:R-:W-:Y:S02]  /*0500*/  ISETP.NE.U32.AND P0, PT, R26, -0x3, PT ;  /* 0xfffffffd1a00780c */ /* 0x000fe40003f05070 */
[----:B------:R-:W-:Y:S02]  /*0510*/  IADD3 R9, P2, PT, R28, -0x1, RZ ;  /* 0xffffffff1c097810 */ /* 0x000fe40007f5e0ff */
[----:B------:R-:W-:Y:S02]  /*0520*/  ISETP.NE.AND.EX P0, PT, R31, -0x1, PT, P0 ;  /* 0xffffffff1f00780c */ /* 0x000fe40003f05300 */
[----:B------:R-:W-:Y:S02]  /*0530*/  IADD3.X R0, PT, PT, R30, -0x1, RZ, P2, !PT ;  /* 0xffffffff1e007810 */ /* 0x000fe400017fe4ff */
[----:B------:R-:W-:Y:S02]  /*0540*/  SEL R9, R9, RZ, P0 ;  /* 0x000000ff09097207 */ /* 0x000fe40000000000 */
[----:B------:R-:W-:-:S02]  /*0550*/  SEL R0, R0, RZ, P0 ;  /* 0x000000ff00007207 */ /* 0x000fc40000000000 */
[----:B------:R-:W-:-:S04]  /*0560*/  LEA R10, P0, R9, R6, 0x3 ;  /* 0x00000006090a7211 */ /* 0x000fc800078018ff */
[----:B------:R-:W-:Y:S01]  /*0570*/  LEA.HI.X R11, R9, R7, R0, 0x3, P0 ;  /* 0x00000007090b7211 */ /* 0x000fe200000f1c00 */
[----:B------:R-:W-:-:S05]  /*0580*/  IMAD.MOV.U32 R9, RZ, RZ, R13 ;  /* 0x000000ffff097224 */ /* 0x000fca00078e000d */
[----:B------:R-:W2:Y:S04]  /*0590*/  LDG.E.64 R12, desc[UR4][R8.64+-0x10] ;  /* 0xfffff004080c7981 */ /* 0x000ea8000c1e1b00 */
        /* <DEDUP_REMOVED lines=26> */
[----:B------:R-:W-:Y:S05]  /*0740*/  CALL.REL.NOINC `($__internal_1_$__cuda_sm3x_div_rn_noftz_f32_slowpath) ;  /* 0x0000001000e47944 */ /* 0x000fea0003c00000 */
[----:B------:R-:W-:-:S07]  /*0750*/  IMAD.MOV.U32 R13, RZ, RZ, R0 ;  /* 0x000000ffff0d7224 */ /* 0x000fce00078e0000 */
.L_x_93:
[----:B------:R-:W-:Y:S05]  /*0760*/  BSYNC.RECONVERGENT B7 ;  /* 0x0000000000077941 */ /* 0x000fea0003800200 */
.L_x_92:
[----:B------:R-:W-:-:S05]  /*0770*/  FADD R13, R10, R13 ;  /* 0x0000000d0a0d7221 */ /* 0x000fca0000000000 */
[----:B------:R-:W-:-:S04]  /*0780*/  FSETP.GEU.AND P0, PT, R2, R13, PT ;  /* 0x0000000d0200720b */ /* 0x000fc80003f0e000 */
[----:B------:R-:W-:-:S09]  /*0790*/  SEL R13, RZ, 0x1, P0 ;  /* 0x00000001ff0d7807 */ /* 0x000fd20000000000 */
.L_x_91:
[----:B------:R-:W-:Y:S05]  /*07a0*/  BSYNC.RECONVERGENT B6 ;  /* 0x0000000000067941 */ /* 0x000fea0003800200 */
.L_x_90:
[----:B------:R-:W-:-:S07]  /*07b0*/  IMAD.IADD R14, R14, 0x1, R13 ;  /* 0x000000010e0e7824 */ /* 0x000fce00078e020d */
.L_x_89:
[----:B------:R-:W-:Y:S05]  /*07c0*/  BSYNC.RECONVERGENT B5 ;  /* 0x0000000000057941 */ /* 0x000fea0003800200 */
.L_x_88:
[----:B------:R-:W-:Y:S01]  /*07d0*/  ISETP.NE.U32.AND P0, PT, R26, -0x2, PT ;  /* 0xfffffffe1a00780c */ /* 0x000fe20003f05070 */
[----:B------:R-:W2:Y:S03]  /*07e0*/  LDG.E.64 R12, desc[UR4][R8.64+-0x8] ;  /* 0xfffff804080c7981 */ /* 0x000ea6000c1e1b00 */
[----:B------:R-:W-:-:S04]  /*07f0*/  ISETP.NE.AND.EX P0, PT, R31, -0x1, PT, P0 ;  /* 0xffffffff1f00780c */ /* 0x000fc80003f05300 */
        /* <DEDUP_REMOVED lines=32> */
.L_x_99:
[----:B------:R-:W-:Y:S05]  /*0a00*/  BSYNC.RECONVERGENT B7 ;  /* 0x0000000000077941 */ /* 0x000fea0003800200 */
.L_x_98:
[----:B------:R-:W-:-:S05]  /*0a10*/  FADD R13, R10, R13 ;  /* 0x0000000d0a0d7221 */ /* 0x000fca0000000000 */
[----:B------:R-:W-:-:S04]  /*0a20*/  FSETP.GEU.AND P0, PT, R2, R13, PT ;  /* 0x0000000d0200720b */ /* 0x000fc80003f0e000 */
[----:B------:R-:W-:-:S09]  /*0a30*/  SEL R13, RZ, 0x1, P0 ;  /* 0x00000001ff0d7807 */ /* 0x000fd20000000000 */
.L_x_97:
[----:B------:R-:W-:Y:S05]  /*0a40*/  BSYNC.RECONVERGENT B6 ;  /* 0x0000000000067941 */ /* 0x000fea0003800200 */
.L_x_96:
[----:B------:R-:W-:-:S07]  /*0a50*/  IMAD.IADD R14, R14, 0x1, R13 ;  /* 0x000000010e0e7824 */ /* 0x000fce00078e020d */
.L_x_95:
[----:B------:R-:W-:Y:S05]  /*0a60*/  BSYNC.RECONVERGENT B5 ;  /* 0x0000000000057941 */ /* 0x000fea0003800200 */
.L_x_94:
[----:B------:R-:W-:Y:S01]  /*0a70*/  ISETP.NE.U32.AND P0, PT, R26, -0x1, PT ;  /* 0xffffffff1a00780c */ /* 0x000fe20003f05070 */
[----:B------:R-:W2:Y:S01]  /*0a80*/  LDG.E.64 R12, desc[UR4][R8.64] ;  /* 0x00000004080c7981 */ /* 0x000ea2000c1e1b00 */
[----:B------:R-:W-:Y:S02]  /*0a90*/  IADD3 R11, P2, PT, R28, 0x1, RZ ;  /* 0x000000011c0b7810 */ /* 0x000fe40007f5e0ff */
[----:B------:R-:W-:-:S03]  /*0aa0*/  ISETP.NE.AND.EX P0, PT, R31, -0x1, PT, P0 ;  /* 0xffffffff1f00780c */ /* 0x000fc60003f05300 */
[----:B------:R-:W-:Y:S01]  /*0ab0*/  IMAD.X R0, RZ, RZ, R30, P2 ;  /* 0x000000ffff007224 */ /* 0x000fe200010e061e */
[----:B------:R-:W-:-:S04]  /*0ac0*/  SEL R11, R11, RZ, P0 ;  /* 0x000000ff0b0b7207 */ /* 0x000fc80000000000 */
        /* <DEDUP_REMOVED lines=31> */
.L_x_105:
[----:B------:R-:W-:Y:S05]  /*0cc0*/  BSYNC.RECONVERGENT B7 ;  /* 0x0000000000077941 */ /* 0x000fea0003800200 */
.L_x_104:
[----:B------:R-:W-:-:S05]  /*0cd0*/  FADD R13, R10, R13 ;  /* 0x0000000d0a0d7221 */ /* 0x000fca0000000000 */
[----:B------:R-:W-:-:S04]  /*0ce0*/  FSETP.GEU.AND P0, PT, R2, R13, PT ;  /* 0x0000000d0200720b */ /* 0x000fc80003f0e000 */
[----:B------:R-:W-:-:S09]  /*0cf0*/  SEL R13, RZ, 0x1, P0 ;  /* 0x00000001ff0d7807 */ /* 0x000fd20000000000 */
.L_x_103:
[----:B------:R-:W-:Y:S05]  /*0d00*/  BSYNC.RECONVERGENT B6 ;  /* 0x0000000000067941 */ /* 0x000fea0003800200 */
.L_x_102:
[----:B------:R-:W-:-:S07]  /*0d10*/  IMAD.IADD R14, R14, 0x1, R13 ;  /* 0x000000010e0e7824 */ /* 0x000fce00078e020d */
.L_x_101:
[----:B------:R-:W-:Y:S05]  /*0d20*/  BSYNC.RECONVERGENT B5 ;  /* 0x0000000000057941 */ /* 0x000fea0003800200 */
.L_x_100:
[----:B------:R-:W-:Y:S01]  /*0d30*/  ISETP.NE.U32.AND P0, PT, R26, RZ, PT ;  /* 0x000000ff1a00720c */ /* 0x000fe20003f05070 */
[----:B------:R-:W2:Y:S01]  /*0d40*/  LDG.E.64 R12, desc[UR4][R8.64+0x8] ;  /* 0x00000804080c7981 */ /* 0x000ea2000c1e1b00 */
[----:B------:R-:W-:Y:S02]  /*0d50*/  IADD3 R11, P2, PT, R28, 0x2, RZ ;  /* 0x000000021c0b7810 */ /* 0x000fe40007f5e0ff */
[----:B------:R-:W-:-:S03]  /*0d60*/  ISETP.NE.AND.EX P0, PT, R31, RZ, PT, P0 ;  /* 0x000000ff1f00720c */ /* 0x000fc60003f05300 */
        /* <DEDUP_REMOVED lines=33> */
.L_x_111:
[----:B------:R-:W-:Y:S05]  /*0f80*/  BSYNC.RECONVERGENT B7 ;  /* 0x0000000000077941 */ /* 0x000fea0003800200 */
.L_x_110:
[----:B------:R-:W-:-:S05]  /*0f90*/  FADD R13, R10, R13 ;  /* 0x0000000d0a0d7221 */ /* 0x000fca0000000000 */
[----:B------:R-:W-:-:S04]  /*0fa0*/  FSETP.GEU.AND P0, PT, R2, R13, PT ;  /* 0x0000000d0200720b */ /* 0x000fc80003f0e000 */
[----:B------:R-:W-:-:S09]  /*0fb0*/  SEL R13, RZ, 0x1, P0 ;  /* 0x00000001ff0d7807 */ /* 0x000fd20000000000 */
.L_x_109:
[----:B------:R-:W-:Y:S05]  /*0fc0*/  BSYNC.RECONVERGENT B6 ;  /* 0x0000000000067941 */ /* 0x000fea0003800200 */
.L_x_108:
[----:B------:R-:W-:-:S07]  /*0fd0*/  IMAD.IADD R14, R14, 0x1, R13 ;  /* 0x000000010e0e7824 */ /* 0x000fce00078e020d */
.L_x_107:
[----:B------:R-:W-:Y:S05]  /*0fe0*/  BSYNC.RECONVERGENT B5 ;  /* 0x0000000000057941 */ /* 0x000fea0003800200 */
.L_x_106:
        /* <DEDUP_REMOVED lines=11> */
.L_x_87:
[----:B------:R-:W-:Y:S05]  /*10a0*/  BSYNC.RECONVERGENT B4 ;  /* 0x0000000000047941 */ /* 0x000fea0003800200 */
.L_x_86:
        /* <DEDUP_REMOVED lines=43> */
.L_x_120:
[----:B------:R-:W-:Y:S05]  /*1360*/  BSYNC.RECONVERGENT B7 ;  /* 0x0000000000077941 */ /* 0x000fea0003800200 */
.L_x_119:
[----:B------:R-:W-:-:S05]  /*1370*/  FADD R9, R8, R9 ;  /* 0x0000000908097221 */ /* 0x000fca0000000000 */
[----:B------:R-:W-:-:S04]  /*1380*/  FSETP.GEU.AND P0, PT, R2, R9, PT ;  /* 0x000000090200720b */ /* 0x000fc80003f0e000 */
[----:B------:R-:W-:-:S09]  /*1390*/  SEL R11, RZ, 0x1, P0 ;  /* 0x00000001ff0b7807 */ /* 0x000fd20000000000 */
.L_x_118:
[----:B------:R-:W-:Y:S05]  /*13a0*/  BSYNC.RECONVERGENT B6 ;  /* 0x0000000000067941 */ /* 0x000fea0003800200 */
.L_x_117:
[----:B------:R-:W-:-:S07]  /*13b0*/  IMAD.IADD R14, R11, 0x1, R14 ;  /* 0x000000010b0e7824 */ /* 0x000fce00078e020e */
.L_x_116:
[----:B------:R-:W-:Y:S05]  /*13c0*/  BSYNC.RECONVERGENT B5 ;  /* 0x0000000000057941 */ /* 0x000fea0003800200 */
.L_x_115:
        /* <DEDUP_REMOVED lines=40> */
.L_x_126:
[----:B------:R-:W-:Y:S05]  /*1650*/  BSYNC.RECONVERGENT B7 ;  /* 0x0000000000077941 */ /* 0x000fea0003800200 */
.L_x_125:
[----:B------:R-:W-:-:S05]  /*1660*/  FADD R9, R8, R9 ;  /* 0x0000000908097221 */ /* 0x000fca0000000000 */
[----:B------:R-:W-:-:S04]  /*1670*/  FSETP.GEU.AND P0, PT, R2, R9, PT ;  /* 0x000000090200720b */ /* 0x000fc80003f0e000 */
[----:B------:R-:W-:-:S09]  /*1680*/  SEL R11, RZ, 0x1, P0 ;  /* 0x00000001ff0b7807 */ /* 0x000fd20000000000 */
.L_x_124:
[----:B------:R-:W-:Y:S05]  /*1690*/  BSYNC.RECONVERGENT B6 ;  /* 0x0000000000067941 */ /* 0x000fea0003800200 */
.L_x_123:
[----:B------:R-:W-:-:S07]  /*16a0*/  IMAD.IADD R14, R11, 0x1, R14 ;  /* 0x000000010b0e7824 */ /* 0x000fce00078e020e */
.L_x_122:
[----:B------:R-:W-:Y:S05]  /*16b0*/  BSYNC.RECONVERGENT B5 ;  /* 0x0000000000057941 */ /* 0x000fea0003800200 */
.L_x_121:
        /* <DEDUP_REMOVED lines=39> */
.L_x_130:
[----:B------:R-:W-:Y:S05]  /*1930*/  BSYNC.RECONVERGENT B6 ;  /* 0x0000000000067941 */ /* 0x000fea0003800200 */
.L_x_129:
[----:B------:R-:W-:-:S05]  /*1940*/  FADD R7, R6, R7 ;  /* 0x0000000706077221 */ /* 0x000fca0000000000 */
[----:B------:R-:W-:-:S04]  /*1950*/  FSETP.GEU.AND P0, PT, R2, R7, PT ;  /* 0x000000070200720b */ /* 0x000fc80003f0e000 */
[----:B------:R-:W-:-:S09]  /*1960*/  SEL R9, RZ, 0x1, P0 ;  /* 0x00000001ff097807 */ /* 0x000fd20000000000 */
.L_x_128:
[----:B------:R-:W-:Y:S05]  /*1970*/  BSYNC.RECONVERGENT B5 ;  /* 0x0000000000057941 */ /* 0x000fea0003800200 */
.L_x_127:
[----:B------:R-:W-:-:S07]  /*1980*/  IMAD.IADD R14, R9, 0x1, R14 ;  /* 0x00000001090e7824 */ /* 0x000fce00078e020e */
.L_x_114:
[----:B------:R-:W-:Y:S05]  /*1990*/  BSYNC.RECONVERGENT B4 ;  /* 0x0000000000047941 */ /* 0x000fea0003800200 */
.L_x_113:
        /* <DEDUP_REMOVED lines=9> */
.L_x_85:
[----:B------:R-:W-:Y:S05]  /*1a30*/  BSYNC.RECONVERGENT B0 ;  /* 0x0000000000007941 */ /* 0x000fea0003800200 */
.L_x_84:
[----:B------:R-:W-:Y:S02]  /*1a40*/  IADD3 R19, P0, PT, R19, 0x1, RZ ;  /* 0x0000000113137810 */ /* 0x000fe40007f1e0ff */
[----:B------:R-:W-:-:S03]  /*1a50*/  ISETP.GE.U32.AND P2, PT, R23, 0x4, PT ;  /* 0x000000041700780c */ /* 0x000fc60003f46070 */
[----:B------:R-:W-:Y:S01]  /*1a60*/  IMAD.X R18, RZ, RZ, R18, P0 ;  /* 0x000000ffff127224 */ /* 0x000fe200000e0612 */
[----:B------:R-:W-:Y:S02]  /*1a70*/  ISETP.GE.U32.AND P0, PT, R19, R20, PT ;  /* 0x000000141300720c */ /* 0x000fe40003f06070 */
[----:B------:R-:W-:Y:S02]  /*1a80*/  ISETP.GE.U32.AND.EX P2, PT, R21, RZ, PT, P2 ;  /* 0x000000ff1500720c */ /* 0x000fe40003f46120 */
[----:B------:R-:W-:-:S13]  /*1a90*/  ISETP.GE.U32.AND.EX P0, PT, R18, RZ, PT, P0 ;  /* 0x000000ff1200720c */ /* 0x000fda0003f06100 */
[----:B------:R-:W-:Y:S05]  /*1aa0*/  @!P0 BRA !P2, `(.L_x_131) ;  /* 0xffffffe800108947 */ /* 0x000fea000503ffff */
.L_x_83:
[----:B------:R-:W-:Y:S05]  /*1ab0*/  BSYNC.RECONVERGENT B1 ;  /* 0x0000000000017941 */ /* 0x000fea0003800200 */
.L_x_82:
[----:B------:R-:W-:Y:S05]  /*1ac0*/  @P1 BRA `(.L_x_132) ;  /* 0xffffffe400a41947 */ /* 0x000fea000383ffff */
[----:B------:R-:W-:Y:S05]  /*1ad0*/  EXIT ;  /* 0x000000000000794d */ /* 0x000fea0003800000 */
        .weak           $__internal_1_$__cuda_sm3x_div_rn_noftz_f32_slowpath
        .type           $__internal_1_$__cuda_sm3x_div_rn_noftz_f32_slowpath,@function
        .size           $__internal_1_$__cuda_sm3x_div_rn_noftz_f32_slowpath,(.L_x_146 - $__internal_1_$__cuda_sm3x_div_rn_noftz_f32_slowpath)
$__internal_1_$__cuda_sm3x_div_rn_noftz_f32_slowpath:
        /* <DEDUP_REMOVED lines=17> */
[C---:B------:R-:W-:Y:S02]  /*1bf0*/  FSETP.NEU.FTZ.AND P3, PT, |R11|.reuse, +INF , PT ;  /* 0x7f8000000b00780b */ /* 0x040fe40003f7d200 */
        /* <DEDUP_REMOVED lines=16> */
.L_x_134:
[----:B------:R-:W-:Y:S01]  /*1d00*/  LEA R35, R12, 0xc0800000, 0x17 ;  /* 0xc08000000c237811 */ /* 0x000fe200078eb8ff */
[----:B------:R-:W-:Y:S01]  /*1d10*/  VIADD R34, R34, 0xffffff81 ;  /* 0xffffff8122227836 */ /* 0x000fe20000000000 */
[----:B------:R-:W-:Y:S03]  /*1d20*/  BSSY.RECONVERGENT B3, `(.L_x_139) ;  /* 0x0000035000037945 */ /* 0x000fe60003800200 */
[----:B------:R-:W-:Y:S01]  /*1d30*/  IMAD.IADD R38, R0, 0x1, -R35 ;  /* 0x0000000100267824 */ /* 0x000fe200078e0a23 */
[C---:B------:R-:W-:Y:S01]  /*1d40*/  IADD3 R12, PT, PT, R34.reuse, 0x7f, -R12 ;  /* 0x0000007f220c7810 */ /* 0x040fe20007ffe80c */
[----:B------:R-:W-:Y:S02]  /*1d50*/  IMAD R0, R34, -0x800000, R11 ;  /* 0xff80000022007824 */ /* 0x000fe400078e020b */
[----:B------:R-:W0:Y:S01]  /*1d60*/  MUFU.RCP R36, R38 ;  /* 0x0000002600247308 */ /* 0x000e220000001000 */
[----:B------:R-:W-:Y:S01]  /*1d70*/  FADD.FTZ R35, -R38, -RZ ;  /* 0x800000ff26237221 */ /* 0x000fe20000010100 */
[----:B------:R-:W-:-:S03]  /*1d80*/  IMAD.IADD R13, R12, 0x1, R13 ;  /* 0x000000010c0d7824 */ /* 0x000fc600078e020d */
[----:B0-----:R-:W-:-:S04]  /*1d90*/  FFMA R37, R36, R35, 1 ;  /* 0x3f80000024257423 */ /* 0x001fc80000000023 */
[----:B------:R-:W-:-:S04]  /*1da0*/  FFMA R37, R36, R37, R36 ;  /* 0x0000002524257223 */ /* 0x000fc80000000024 */
[----:B------:R-:W-:-:S04]  /*1db0*/  FFMA R36, R0, R37, RZ ;  /* 0x0000002500247223 */ /* 0x000fc800000000ff */
        /* <DEDUP_REMOVED lines=21> */
[C---:B------:R-:W-:Y:S02]  /*1f10*/  ISETP.NE.AND P3, PT, R11.reuse, RZ, PT ;  /* 0x000000ff0b00720c */ /* 0x040fe40003f65270 */
        /* <DEDUP_REMOVED lines=17> */
.L_x_141:
[----:B------:R-:W-:-:S04]  /*2030*/  LOP3.LUT R0, R0, 0x80000000, RZ, 0xc0, !PT ;  /* 0x8000000000007812 */ /* 0x000fc800078ec0ff */
[----:B------:R-:W-:Y:S01]  /*2040*/  LOP3.LUT R0, R0, 0x7f800000, RZ, 0xfc, !PT ;  /* 0x7f80000000007812 */ /* 0x000fe200078efcff */
[----:B------:R-:W-:Y:S06]  /*2050*/  BRA `(.L_x_142) ;  /* 0x0000000000047947 */ /* 0x000fec0003800000 */
.L_x_140:
[----:B------:R-:W-:-:S07]  /*2060*/  IMAD R0, R13, 0x800000, R0 ;  /* 0x008000000d007824 */ /* 0x000fce00078e0200 */
.L_x_142:
[----:B------:R-:W-:Y:S05]  /*2070*/  BSYNC.RECONVERGENT B3 ;  /* 0x0000000000037941 */ /* 0x000fea0003800200 */
.L_x_139:
[----:B------:R-:W-:Y:S05]  /*2080*/  BRA `(.L_x_143) ;  /* 0x0000000000207947 */ /* 0x000fea0003800000 */
.L_x_138:
[----:B------:R-:W-:-:S04]  /*2090*/  LOP3.LUT R0, R0, 0x80000000, R11, 0x48, !PT ;  /* 0x8000000000007812 */ /* 0x000fc800078e480b */
[----:B------:R-:W-:Y:S01]  /*20a0*/  LOP3.LUT R0, R0, 0x7f800000, RZ, 0xfc, !PT ;  /* 0x7f80000000007812 */ /* 0x000fe200078efcff */
[----:B------:R-:W-:Y:S06]  /*20b0*/  BRA `(.L_x_143) ;  /* 0x0000000000147947 */ /* 0x000fec0003800000 */
.L_x_137:
[----:B------:R-:W-:Y:S01]  /*20c0*/  LOP3.LUT R0, R0, 0x80000000, R11, 0x48, !PT ;  /* 0x8000000000007812 */ /* 0x000fe200078e480b */
[----:B------:R-:W-:Y:S06]  /*20d0*/  BRA `(.L_x_143) ;  /* 0x00000000000c7947 */ /* 0x000fec0003800000 */
.L_x_136:
[----:B------:R-:W0:Y:S01]  /*20e0*/  MUFU.RSQ R0, -QNAN ;  /* 0xffc0000000007908 */ /* 0x000e220000001400 */
[----:B------:R-:W-:Y:S05]  /*20f0*/  BRA `(.L_x_143) ;  /* 0x0000000000047947 */ /* 0x000fea0003800000 */
.L_x_135:
[----:B------:R-:W-:-:S07]  /*2100*/  FADD.FTZ R0, R11, R0 ;  /* 0x000000000b007221 */ /* 0x000fce0000010000 */
.L_x_143:
[----:B------:R-:W-:Y:S05]  /*2110*/  BSYNC.RECONVERGENT B2 ;  /* 0x0000000000027941 */ /* 0x000fea0003800200 */
.L_x_133:
[----:B------:R-:W-:Y:S02]  /*2120*/  IMAD.MOV.U32 R12, RZ, RZ, R32 ;  /* 0x000000ffff0c7224 */ /* 0x000fe400078e0020 */
[----:B------:R-:W-:-:S04]  /*2130*/  IMAD.MOV.U32 R13, RZ, RZ, 0x0 ;  /* 0x00000000ff0d7424 */ /* 0x000fc800078e00ff */
[----:B0-----:R-:W-:Y:S05]  /*2140*/  RET.REL.NODEC R12 `(_Z36intersectAllPointsInBucketFullBucketPK6float2PKjS3_S3_S1_S3_jPj) ;  /* 0xffffffdc0cac7950 */ /* 0x001fea0003c3ffff */
.L_x_144:
        /* <DEDUP_REMOVED lines=11> */
.L_x_146:


//--------------------- .nv.shared.reserved.0     --------------------------
	.section	.nv.shared.reserved.0,"aw",@nobits
	.weak		__nv_reservedSMEM_offset_0_alias
	.size		__nv_reservedSMEM_offset_0_alias, 0, 64
	.other		__nv_reservedSMEM_offset_0_alias,@"STO_CUDA_RESERVED_SHARED STV_DEFAULT"
__nv_reservedSMEM_offset_0_alias:
	.zero		0
	.zero		64


//--------------------- .nv.constant0._Z31intersectAllPointsInBucketNoDivPK6float2PKjS3_S3_S1_S3_jjPj --------------------------
	.section	.nv.constant0._Z31intersectAllPointsInBucketNoDivPK6float2PKjS3_S3_S1_S3_jjPj,"a",@progbits
	.sectionflags	@""
	.align	4
.nv.constant0._Z31intersectAllPointsInBucketNoDivPK6float2PKjS3_S3_S1_S3_jjPj:
	.zero		960


//--------------------- .nv.constant0._Z26intersectAllPointsInBucketPK6float2PKjS3_S3_S1_S3_jjPj --------------------------
	.section	.nv.constant0._Z26intersectAllPointsInBucketPK6float2PKjS3_S3_S1_S3_jjPj,"a",@progbits
	.sectionflags	@""
	.align	4
.nv.constant0._Z26intersectAllPointsInBucketPK6float2PKjS3_S3_S1_S3_jjPj:
	.zero		960


//--------------------- .nv.constant0._Z36intersectAllPointsInBucketFullBucketPK6float2PKjS3_S3_S1_S3_jPj --------------------------
	.section	.nv.constant0._Z36intersectAllPointsInBucketFullBucketPK6float2PKjS3_S3_S1_S3_jPj,"a",@progbits
	.sectionflags	@""
	.align	4
.nv.constant0._Z36intersectAllPointsInBucketFullBucketPK6float2PKjS3_S3_S1_S3_jPj:
	.zero		960


//--------------------- SYMBOLS --------------------------

	.type		.nv.reservedSmem.offset0,@object
	.size		.nv.reservedSmem.offset0,0x4
